	.target	sm_90a

	.elftype	@"ET_EXEC"


//--------------------- .note.nv.tkinfo           --------------------------
	.section	.note.nv.tkinfo,"",@"SHT_NOTE"
	.sectionflags	@"SHF_NOTE_NV_TKINFO"
	.tkinfo
        /*0018*/ 	.word	0x00000002
        /*0030*/ 	.string	""
        /*0030*/ 	.string	"ptxas"
        /*0030*/ 	.string	"Cuda compilation tools, release 13.0, V13.0.88"
        /*0030*/ 	.string	"Build cuda_13.0.r13.0/compiler.36424714_0"
        /*0030*/ 	.string	"-arch sm_90a -m 64 "



//--------------------- .note.nv.cuinfo           --------------------------
	.section	.note.nv.cuinfo,"",@"SHT_NOTE"
	.sectionflags	@"SHF_NOTE_NV_CUINFO"
        /*0018*/ 	.short	0x0002
        /*001a*/ 	.short	0x005a
        /*001c*/ 	.short	0x0082
	.zero		2


//--------------------- .nv.info                  --------------------------
	.section	.nv.info,"",@"SHT_CUDA_INFO"
	.align	4


	//----- nvinfo : EIATTR_REGCOUNT
	.align		4
        /*0000*/ 	.byte	0x04, 0x2f
        /*0002*/ 	.short	(.L_18 - .L_17)
	.align		4
.L_17:
        /*0004*/ 	.word	index@(_ZN7cutlass13device_kernelINS_4gemm6kernel13GemmUniversalIN4cute5tupleIJiiiiEEENS1_10collective13CollectiveMmaINS1_34MainloopSm90TmaGmmaWarpSpecializedILi6ENS5_IJNS4_1CILi1EEESB_SB_EEENS1_35KernelTmaWarpSpecializedCooperativeEEENS5_IJNSA_ILi128EEESF_NSA_ILi64EEEEEENS_6half_tENS5_IJlSB_lEEESI_SJ_NS4_8TiledMMAINS4_8MMA_AtomIJNS4_4SM904GMMA26MMA_64x128x16_F32F16F16_SSILNSN_5MajorE0ELSP_0ELNSN_7ScaleInE1ELSQ_1EEEEEENS4_6LayoutINS5_IJNSA_ILi2EEESB_SB_EEENS5_IJSB_NSA_ILi0EEESW_EEEEENS5_IJNS4_10UnderscoreESZ_SZ_EEEEENS4_13SM90_TMA_LOADENS4_14ComposedLayoutINS4_7SwizzleILi3ELi4ELi3EEENS4_18smem_ptr_flag_bitsILi16EEENST_INS5_IJNSA_ILi8EEESG_EEENS5_IJSG_SB_EEEEEEEvNS4_8identityES12_S1C_vS1D_EENS_8epilogue10collective18CollectiveEpilogueINS1F_22Sm90TmaWarpSpecializedILi4ELi2ELi16ELb1ELb0EEEJSH_NS5_IJSF_NSA_ILi32EEEEEESI_SJ_SI_SJ_NS1F_6fusion15FusionCallbacksIS1J_NS1M_17LinCombPerRowBiasISI_fSI_SI_fLi8ELNS_15FloatRoundStyleE2EEESH_S1L_JEEES12_NS13_INS14_ILi2ELi4ELi3EEES17_NST_INS5_IJS18_S1K_EEENS5_IJS1K_SB_EEEEEEENS4_17SM75_U32x4_LDSM_NENS4_14SM90_TMA_STOREES1W_NS4_17SM90_U32x4_STSM_NENS4_9Copy_AtomIJS1Z_SI_EEEvEEEvvEEEEvNT_6ParamsE)
        /*0008*/ 	.word	0x000000a8


	//----- nvinfo : EIATTR_FRAME_SIZE
	.align		4
.L_18:
        /*000c*/ 	.byte	0x04, 0x11
        /*000e*/ 	.short	(.L_20 - .L_19)
	.align		4
.L_19:
        /*0010*/ 	.word	index@(_ZN7cutlass13device_kernelINS_4gemm6kernel13GemmUniversalIN4cute5tupleIJiiiiEEENS1_10collective13CollectiveMmaINS1_34MainloopSm90TmaGmmaWarpSpecializedILi6ENS5_IJNS4_1CILi1EEESB_SB_EEENS1_35KernelTmaWarpSpecializedCooperativeEEENS5_IJNSA_ILi128EEESF_NSA_ILi64EEEEEENS_6half_tENS5_IJlSB_lEEESI_SJ_NS4_8TiledMMAINS4_8MMA_AtomIJNS4_4SM904GMMA26MMA_64x128x16_F32F16F16_SSILNSN_5MajorE0ELSP_0ELNSN_7ScaleInE1ELSQ_1EEEEEENS4_6LayoutINS5_IJNSA_ILi2EEESB_SB_EEENS5_IJSB_NSA_ILi0EEESW_EEEEENS5_IJNS4_10UnderscoreESZ_SZ_EEEEENS4_13SM90_TMA_LOADENS4_14ComposedLayoutINS4_7SwizzleILi3ELi4ELi3EEENS4_18smem_ptr_flag_bitsILi16EEENST_INS5_IJNSA_ILi8EEESG_EEENS5_IJSG_SB_EEEEEEEvNS4_8identityES12_S1C_vS1D_EENS_8epilogue10collective18CollectiveEpilogueINS1F_22Sm90TmaWarpSpecializedILi4ELi2ELi16ELb1ELb0EEEJSH_NS5_IJSF_NSA_ILi32EEEEEESI_SJ_SI_SJ_NS1F_6fusion15FusionCallbacksIS1J_NS1M_17LinCombPerRowBiasISI_fSI_SI_fLi8ELNS_15FloatRoundStyleE2EEESH_S1L_JEEES12_NS13_INS14_ILi2ELi4ELi3EEES17_NST_INS5_IJS18_S1K_EEENS5_IJS1K_SB_EEEEEEENS4_17SM75_U32x4_LDSM_NENS4_14SM90_TMA_STOREES1W_NS4_17SM90_U32x4_STSM_NENS4_9Copy_AtomIJS1Z_SI_EEEvEEEvvEEEEvNT_6ParamsE)
        /*0014*/ 	.word	0x00000000


	//----- nvinfo : EIATTR_MIN_STACK_SIZE
	.align		4
.L_20:
        /*0018*/ 	.byte	0x04, 0x12
        /*001a*/ 	.short	(.L_22 - .L_21)
	.align		4
.L_21:
        /*001c*/ 	.word	index@(_ZN7cutlass13device_kernelINS_4gemm6kernel13GemmUniversalIN4cute5tupleIJiiiiEEENS1_10collective13CollectiveMmaINS1_34MainloopSm90TmaGmmaWarpSpecializedILi6ENS5_IJNS4_1CILi1EEESB_SB_EEENS1_35KernelTmaWarpSpecializedCooperativeEEENS5_IJNSA_ILi128EEESF_NSA_ILi64EEEEEENS_6half_tENS5_IJlSB_lEEESI_SJ_NS4_8TiledMMAINS4_8MMA_AtomIJNS4_4SM904GMMA26MMA_64x128x16_F32F16F16_SSILNSN_5MajorE0ELSP_0ELNSN_7ScaleInE1ELSQ_1EEEEEENS4_6LayoutINS5_IJNSA_ILi2EEESB_SB_EEENS5_IJSB_NSA_ILi0EEESW_EEEEENS5_IJNS4_10UnderscoreESZ_SZ_EEEEENS4_13SM90_TMA_LOADENS4_14ComposedLayoutINS4_7SwizzleILi3ELi4ELi3EEENS4_18smem_ptr_flag_bitsILi16EEENST_INS5_IJNSA_ILi8EEESG_EEENS5_IJSG_SB_EEEEEEEvNS4_8identityES12_S1C_vS1D_EENS_8epilogue10collective18CollectiveEpilogueINS1F_22Sm90TmaWarpSpecializedILi4ELi2ELi16ELb1ELb0EEEJSH_NS5_IJSF_NSA_ILi32EEEEEESI_SJ_SI_SJ_NS1F_6fusion15FusionCallbacksIS1J_NS1M_17LinCombPerRowBiasISI_fSI_SI_fLi8ELNS_15FloatRoundStyleE2EEESH_S1L_JEEES12_NS13_INS14_ILi2ELi4ELi3EEES17_NST_INS5_IJS18_S1K_EEENS5_IJS1K_SB_EEEEEEENS4_17SM75_U32x4_LDSM_NENS4_14SM90_TMA_STOREES1W_NS4_17SM90_U32x4_STSM_NENS4_9Copy_AtomIJS1Z_SI_EEEvEEEvvEEEEvNT_6ParamsE)
        /*0020*/ 	.word	0x00000000
.L_22:


//--------------------- .nv.compat                --------------------------
	.section	.nv.compat,"",@"SHT_CUDA_COMPAT_INFO"
	.align	4
        /*0000*/ 	.byte	0x02, 0x09, 0x01, 0x00, 0x02, 0x02, 0x04, 0x00, 0x02, 0x05, 0x05, 0x00, 0x03, 0x07, 0x01, 0x01
        /*0010*/ 	.byte	0x02, 0x03, 0x01, 0x00, 0x02, 0x06, 0x01, 0x00, 0x04, 0x0b, 0x08, 0x00, 0x00, 0x00, 0x00, 0x00
        /*0020*/ 	.byte	0x00, 0x00, 0x00, 0x00


//--------------------- .nv.info._ZN7cutlass13device_kernelINS_4gemm6kernel13GemmUniversalIN4cute5tupleIJiiiiEEENS1_10collective13CollectiveMmaINS1_34MainloopSm90TmaGmmaWarpSpecializedILi6ENS5_IJNS4_1CILi1EEESB_SB_EEENS1_35KernelTmaWarpSpecializedCooperativeEEENS5_IJNSA_ILi128EEESF_NSA_ILi64EEEEEENS_6half_tENS5_IJlSB_lEEESI_SJ_NS4_8TiledMMAINS4_8MMA_AtomIJNS4_4SM904GMMA26MMA_64x128x16_F32F16F16_SSILNSN_5MajorE0ELSP_0ELNSN_7ScaleInE1ELSQ_1EEEEEENS4_6LayoutINS5_IJNSA_ILi2EEESB_SB_EEENS5_IJSB_NSA_ILi0EEESW_EEEEENS5_IJNS4_10UnderscoreESZ_SZ_EEEEENS4_13SM90_TMA_LOADENS4_14ComposedLayoutINS4_7SwizzleILi3ELi4ELi3EEENS4_18smem_ptr_flag_bitsILi16EEENST_INS5_IJNSA_ILi8EEESG_EEENS5_IJSG_SB_EEEEEEEvNS4_8identityES12_S1C_vS1D_EENS_8epilogue10collective18CollectiveEpilogueINS1F_22Sm90TmaWarpSpecializedILi4ELi2ELi16ELb1ELb0EEEJSH_NS5_IJSF_NSA_ILi32EEEEEESI_SJ_SI_SJ_NS1F_6fusion15FusionCallbacksIS1J_NS1M_17LinCombPerRowBiasISI_fSI_SI_fLi8ELNS_15FloatRoundStyleE2EEESH_S1L_JEEES12_NS13_INS14_ILi2ELi4ELi3EEES17_NST_INS5_IJS18_S1K_EEENS5_IJS1K_SB_EEEEEEENS4_17SM75_U32x4_LDSM_NENS4_14SM90_TMA_STOREES1W_NS4_17SM90_U32x4_STSM_NENS4_9Copy_AtomIJS1Z_SI_EEEvEEEvvEEEEvNT_6ParamsE --------------------------
	.section	.nv.info._ZN7cutlass13device_kernelINS_4gemm6kernel13GemmUniversalIN4cute5tupleIJiiiiEEENS1_10collective13CollectiveMmaINS1_34MainloopSm90TmaGmmaWarpSpecializedILi6ENS5_IJNS4_1CILi1EEESB_SB_EEENS1_35KernelTmaWarpSpecializedCooperativeEEENS5_IJNSA_ILi128EEESF_NSA_ILi64EEEEEENS_6half_tENS5_IJlSB_lEEESI_SJ_NS4_8TiledMMAINS4_8MMA_AtomIJNS4_4SM904GMMA26MMA_64x128x16_F32F16F16_SSILNSN_5MajorE0ELSP_0ELNSN_7ScaleInE1ELSQ_1EEEEEENS4_6LayoutINS5_IJNSA_ILi2EEESB_SB_EEENS5_IJSB_NSA_ILi0EEESW_EEEEENS5_IJNS4_10UnderscoreESZ_SZ_EEEEENS4_13SM90_TMA_LOADENS4_14ComposedLayoutINS4_7SwizzleILi3ELi4ELi3EEENS4_18smem_ptr_flag_bitsILi16EEENST_INS5_IJNSA_ILi8EEESG_EEENS5_IJSG_SB_EEEEEEEvNS4_8identityES12_S1C_vS1D_EENS_8epilogue10collective18CollectiveEpilogueINS1F_22Sm90TmaWarpSpecializedILi4ELi2ELi16ELb1ELb0EEEJSH_NS5_IJSF_NSA_ILi32EEEEEESI_SJ_SI_SJ_NS1F_6fusion15FusionCallbacksIS1J_NS1M_17LinCombPerRowBiasISI_fSI_SI_fLi8ELNS_15FloatRoundStyleE2EEESH_S1L_JEEES12_NS13_INS14_ILi2ELi4ELi3EEES17_NST_INS5_IJS18_S1K_EEENS5_IJS1K_SB_EEEEEEENS4_17SM75_U32x4_LDSM_NENS4_14SM90_TMA_STOREES1W_NS4_17SM90_U32x4_STSM_NENS4_9Copy_AtomIJS1Z_SI_EEEvEEEvvEEEEvNT_6ParamsE,"",@"SHT_CUDA_INFO"
	.sectionflags	@""
	.align	4


	//----- nvinfo : EIATTR_CUDA_API_VERSION
	.align		4
        /*0000*/ 	.byte	0x04, 0x37
        /*0002*/ 	.short	(.L_24 - .L_23)
.L_23:
        /*0004*/ 	.word	0x00000082


	//----- nvinfo : EIATTR_KPARAM_INFO
	.align		4
.L_24:
        /*0008*/ 	.byte	0x04, 0x17
        /*000a*/ 	.short	(.L_26 - .L_25)
.L_25:
        /*000c*/ 	.word	0x00000000
        /*0010*/ 	.short	0x0000
        /*0012*/ 	.short	0x0070
        /*0014*/ 	.byte	0x00, 0xf0, 0x01, 0x1c


	//----- nvinfo : EIATTR_SPARSE_MMA_MASK
	.align		4
.L_26:
        /*0018*/ 	.byte	0x03, 0x50
        /*001a*/ 	.short	0x0000


	//----- nvinfo : EIATTR_MAXREG_COUNT
	.align		4
        /*001c*/ 	.byte	0x03, 0x1b
        /*001e*/ 	.short	0x00a8


	//----- nvinfo : EIATTR_NUM_BARRIERS
	.align		4
        /*0020*/ 	.byte	0x02, 0x4c
        /*0022*/ 	.byte	0x02
	.zero		1


	//----- nvinfo : EIATTR_EXTERNS
	.align		4
        /*0024*/ 	.byte	0x04, 0x0f
        /*0026*/ 	.short	(.L_28 - .L_27)


	//   ....[0]....
	.align		4
.L_27:
        /*0028*/ 	.word	index@(__assertfail)


	//----- nvinfo : EIATTR_MERCURY_ISA_VERSION
	.align		4
.L_28:
        /*002c*/ 	.byte	0x03, 0x5f
        /*002e*/ 	.short	0x0101


	//----- nvinfo : EIATTR_INT_WARP_WIDE_INSTR_OFFSETS
	.align		4
        /*0030*/ 	.byte	0x04, 0x31
        /*0032*/ 	.short	(.L_30 - .L_29)


	//   ....[0]....
.L_29:
        /*0034*/ 	.word	0x00000910


	//   ....[1]....
        /*0038*/ 	.word	0x00000920


	//   ....[2]....
        /*003c*/ 	.word	0x000009a0


	//----- nvinfo : EIATTR_COOP_GROUP_MASK_REGIDS
	.align		4
.L_30:
        /*0040*/ 	.byte	0x04, 0x29
        /*0042*/ 	.short	(.L_32 - .L_31)


	//   ....[0]....
.L_31:
        /*0044*/ 	.word	0xffffffff


	//   ....[1]....
        /*0048*/ 	.word	0xffffffff


	//   ....[2]....
        /*004c*/ 	.word	0xffffffff


	//   ....[3]....
        /*0050*/ 	.word	0xffffffff


	//   ....[4]....
        /*0054*/ 	.word	0xffffffff


	//   ....[5]....
        /*0058*/ 	.word	0xffffffff


	//----- nvinfo : EIATTR_COOP_GROUP_INSTR_OFFSETS
	.align		4
.L_32:
        /*005c*/ 	.byte	0x04, 0x28
        /*005e*/ 	.short	(.L_34 - .L_33)


	//   ....[0]....
.L_33:
        /*0060*/ 	.word	0x00000070


	//   ....[1]....
        /*0064*/ 	.word	0x00000080


	//   ....[2]....
        /*0068*/ 	.word	0x00000430


	//   ....[3]....
        /*006c*/ 	.word	0x00000600


	//   ....[4]....
        /*0070*/ 	.word	0x000007b0


	//   ....[5]....
        /*0074*/ 	.word	0x00001700


	//----- nvinfo : EIATTR_REG_RECONFIG
	.align		4
.L_34:
        /*0078*/ 	.byte	0x01, 0x54
	.zero		2


	//----- nvinfo : EIATTR_SYSCALL_OFFSETS
	.align		4
        /*007c*/ 	.byte	0x04, 0x46
        /*007e*/ 	.short	(.L_36 - .L_35)


	//   ....[0]....
.L_35:
        /*0080*/ 	.word	0x000018f0


	//   ....[1]....
        /*0084*/ 	.word	0x00002370


	//   ....[2]....
        /*0088*/ 	.word	0x00002460


	//----- nvinfo : EIATTR_MBARRIER_INSTR_OFFSETS
	.align		4
.L_36:
        /*008c*/ 	.byte	0x04, 0x39
        /*008e*/ 	.short	(.L_38 - .L_37)


	//   ....[0]....
.L_37:
        /*0090*/ 	.word	0x00000530
        /*0094*/ 	.word	0x000000ff
        /*0098*/ 	.word	0x00000000
        /*009c*/ 	.short	0x0100
        /*009e*/ 	.byte	0x08
	.zero		1


	//   ....[1]....
        /*00a0*/ 	.word	0x00000540
        /*00a4*/ 	.word	0x000000ff
        /*00a8*/ 	.word	0x00000030
        /*00ac*/ 	.short	0x0100
        /*00ae*/ 	.byte	0x08
	.zero		1


	//   ....[2]....
        /*00b0*/ 	.word	0x00000550
        /*00b4*/ 	.word	0x000000ff
        /*00b8*/ 	.word	0x00000008
        /*00bc*/ 	.short	0x0100
        /*00be*/ 	.byte	0x08
	.zero		1


	//   ....[3]....
        /*00c0*/ 	.word	0x00000560
        /*00c4*/ 	.word	0x000000ff
        /*00c8*/ 	.word	0x00000038
        /*00cc*/ 	.short	0x0100
        /*00ce*/ 	.byte	0x08
	.zero		1


	//   ....[4]....
        /*00d0*/ 	.word	0x00000570
        /*00d4*/ 	.word	0x000000ff
        /*00d8*/ 	.word	0x00000010
        /*00dc*/ 	.short	0x0100
        /*00de*/ 	.byte	0x08
	.zero		1


	//   ....[5]....
        /*00e0*/ 	.word	0x00000580
        /*00e4*/ 	.word	0x000000ff
        /*00e8*/ 	.word	0x00000040
        /*00ec*/ 	.short	0x0100
        /*00ee*/ 	.byte	0x08
	.zero		1


	//   ....[6]....
        /*00f0*/ 	.word	0x00000590
        /*00f4*/ 	.word	0x000000ff
        /*00f8*/ 	.word	0x00000018
        /*00fc*/ 	.short	0x0100
        /*00fe*/ 	.byte	0x08
	.zero		1


	//   ....[7]....
        /*0100*/ 	.word	0x000005a0
        /*0104*/ 	.word	0x000000ff
        /*0108*/ 	.word	0x00000048
        /*010c*/ 	.short	0x0100
        /*010e*/ 	.byte	0x08
	.zero		1


	//   ....[8]....
        /*0110*/ 	.word	0x000005b0
        /*0114*/ 	.word	0x000000ff
        /*0118*/ 	.word	0x00000020
        /*011c*/ 	.short	0x0100
        /*011e*/ 	.byte	0x08
	.zero		1


	//   ....[9]....
        /*0120*/ 	.word	0x000005c0
        /*0124*/ 	.word	0x000000ff
        /*0128*/ 	.word	0x00000050
        /*012c*/ 	.short	0x0100
        /*012e*/ 	.byte	0x08
	.zero		1


	//   ....[10]....
        /*0130*/ 	.word	0x000005d0
        /*0134*/ 	.word	0x000000ff
        /*0138*/ 	.word	0x00000028
        /*013c*/ 	.short	0x0100
        /*013e*/ 	.byte	0x08
	.zero		1


	//   ....[11]....
        /*0140*/ 	.word	0x000005e0
        /*0144*/ 	.word	0x000000ff
        /*0148*/ 	.word	0x00000058
        /*014c*/ 	.short	0x0100
        /*014e*/ 	.byte	0x08
	.zero		1


	//   ....[12]....
        /*0150*/ 	.word	0x00000720
        /*0154*/ 	.word	0x000000ff
        /*0158*/ 	.word	0x00000060
        /*015c*/ 	.short	0x0100
        /*015e*/ 	.byte	0x08
	.zero		1


	//   ....[13]....
        /*0160*/ 	.word	0x00000730
        /*0164*/ 	.word	0x000000ff
        /*0168*/ 	.word	0x00000080
        /*016c*/ 	.short	0x0100
        /*016e*/ 	.byte	0x08
	.zero		1


	//   ....[14]....
        /*0170*/ 	.word	0x00000740
        /*0174*/ 	.word	0x000000ff
        /*0178*/ 	.word	0x00000068
        /*017c*/ 	.short	0x0100
        /*017e*/ 	.byte	0x08
	.zero		1


	//   ....[15]....
        /*0180*/ 	.word	0x00000750
        /*0184*/ 	.word	0x000000ff
        /*0188*/ 	.word	0x00000088
        /*018c*/ 	.short	0x0100
        /*018e*/ 	.byte	0x08
	.zero		1


	//   ....[16]....
        /*0190*/ 	.word	0x00000760
        /*0194*/ 	.word	0x000000ff
        /*0198*/ 	.word	0x00000070
        /*019c*/ 	.short	0x0100
        /*019e*/ 	.byte	0x08
	.zero		1


	//   ....[17]....
        /*01a0*/ 	.word	0x00000770
        /*01a4*/ 	.word	0x000000ff
        /*01a8*/ 	.word	0x00000090
        /*01ac*/ 	.short	0x0100
        /*01ae*/ 	.byte	0x08
	.zero		1


	//   ....[18]....
        /*01b0*/ 	.word	0x00000780
        /*01b4*/ 	.word	0x000000ff
        /*01b8*/ 	.word	0x00000078
        /*01bc*/ 	.short	0x0100
        /*01be*/ 	.byte	0x08
	.zero		1


	//   ....[19]....
        /*01c0*/ 	.word	0x00000790
        /*01c4*/ 	.word	0x000000ff
        /*01c8*/ 	.word	0x00000098
        /*01cc*/ 	.short	0x0100
        /*01ce*/ 	.byte	0x08
	.zero		1


	//   ....[20]....
        /*01d0*/ 	.word	0x00000a30
        /*01d4*/ 	.word	0x000000ff
        /*01d8*/ 	.word	0x000000a0
        /*01dc*/ 	.short	0x0100
        /*01de*/ 	.byte	0x08
	.zero		1


	//   ....[21]....
        /*01e0*/ 	.word	0x00000aa0
        /*01e4*/ 	.word	0x000000ff
        /*01e8*/ 	.word	0x000000a8
        /*01ec*/ 	.short	0x0100
        /*01ee*/ 	.byte	0x08
	.zero		1


	//   ....[22]....
        /*01f0*/ 	.word	0x00001970
        /*01f4*/ 	.word	0x00000003
        /*01f8*/ 	.word	0x00000000
        /*01fc*/ 	.short	0x010a
        /*01fe*/ 	.byte	0x3f
	.zero		1


	//   ....[23]....
        /*0200*/ 	.word	0x000019d0
        /*0204*/ 	.word	0x00000003
        /*0208*/ 	.word	0x00000000
        /*020c*/ 	.short	0x010a
        /*020e*/ 	.byte	0x3f
	.zero		1


	//   ....[24]....
        /*0210*/ 	.word	0x00001cf0
        /*0214*/ 	.word	0x000000ff
        /*0218*/ 	.word	0x00000000
        /*021c*/ 	.short	0x010a
        /*021e*/ 	.byte	0x04
	.zero		1


	//   ....[25]....
        /*0220*/ 	.word	0x00001d30
        /*0224*/ 	.word	0x000000ff
        /*0228*/ 	.word	0x00000000
        /*022c*/ 	.short	0x010a
        /*022e*/ 	.byte	0x04
	.zero		1


	//   ....[26]....
        /*0230*/ 	.word	0x00001f90
        /*0234*/ 	.word	0x000000ff
        /*0238*/ 	.word	0x00000000
        /*023c*/ 	.short	0x0101
        /*023e*/ 	.byte	0x04
	.zero		1


	//   ....[27]....
        /*0240*/ 	.word	0x00002140
        /*0244*/ 	.word	0x000000ff
        /*0248*/ 	.word	0x00000000
        /*024c*/ 	.short	0x0101
        /*024e*/ 	.byte	0x06
	.zero		1


	//   ....[28]....
        /*0250*/ 	.word	0x00002cb0
        /*0254*/ 	.word	0x000000ff
        /*0258*/ 	.word	0x00000060
        /*025c*/ 	.short	0x010a
        /*025e*/ 	.byte	0x32
	.zero		1


	//   ....[29]....
        /*0260*/ 	.word	0x00003320
        /*0264*/ 	.word	0x000000ff
        /*0268*/ 	.word	0x00000000
        /*026c*/ 	.short	0x0101
        /*026e*/ 	.byte	0x04
	.zero		1


	//   ....[30]....
        /*0270*/ 	.word	0x00003410
        /*0274*/ 	.word	0x0000000e
        /*0278*/ 	.word	0x00000060
        /*027c*/ 	.short	0x010a
        /*027e*/ 	.byte	0x3f
	.zero		1


	//   ....[31]....
        /*0280*/ 	.word	0x00003a00
        /*0284*/ 	.word	0x000000ff
        /*0288*/ 	.word	0x00000000
        /*028c*/ 	.short	0x0101
        /*028e*/ 	.byte	0x04
	.zero		1


	//   ....[32]....
        /*0290*/ 	.word	0x00003af0
        /*0294*/ 	.word	0x0000000c
        /*0298*/ 	.word	0x00000060
        /*029c*/ 	.short	0x010a
        /*029e*/ 	.byte	0x3f
	.zero		1


	//   ....[33]....
        /*02a0*/ 	.word	0x00004130
        /*02a4*/ 	.word	0x000000ff
        /*02a8*/ 	.word	0x00000000
        /*02ac*/ 	.short	0x0101
        /*02ae*/ 	.byte	0x04
	.zero		1


	//   ....[34]....
        /*02b0*/ 	.word	0x00004210
        /*02b4*/ 	.word	0x0000000e
        /*02b8*/ 	.word	0x00000060
        /*02bc*/ 	.short	0x010a
        /*02be*/ 	.byte	0x3f
	.zero		1


	//   ....[35]....
        /*02c0*/ 	.word	0x00004800
        /*02c4*/ 	.word	0x000000ff
        /*02c8*/ 	.word	0x00000000
        /*02cc*/ 	.short	0x0101
        /*02ce*/ 	.byte	0x04
	.zero		1


	//   ....[36]....
        /*02d0*/ 	.word	0x00005110
        /*02d4*/ 	.word	0x000000ff
        /*02d8*/ 	.word	0x00000000
        /*02dc*/ 	.short	0x0101
        /*02de*/ 	.byte	0x04
	.zero		1


	//   ....[37]....
        /*02e0*/ 	.word	0x00005800
        /*02e4*/ 	.word	0x000000ff
        /*02e8*/ 	.word	0x000000a8
        /*02ec*/ 	.short	0x010a
        /*02ee*/ 	.byte	0x04
	.zero		1


	//   ....[38]....
        /*02f0*/ 	.word	0x00005c00
        /*02f4*/ 	.word	0x000000ff
        /*02f8*/ 	.word	0x00000080
        /*02fc*/ 	.short	0x010a
        /*02fe*/ 	.byte	0x04
	.zero		1


	//   ....[39]....
        /*0300*/ 	.word	0x00005cf0
        /*0304*/ 	.word	0x000000ff
        /*0308*/ 	.word	0x00000060
        /*030c*/ 	.short	0x010b
        /*030e*/ 	.byte	0x04
	.zero		1


	//   ....[40]....
        /*0310*/ 	.word	0x00005d50
        /*0314*/ 	.word	0x000000ff
        /*0318*/ 	.word	0x00000000
        /*031c*/ 	.short	0x0101
        /*031e*/ 	.byte	0x05
	.zero		1


	//   ....[41]....
        /*0320*/ 	.word	0x00005d80
        /*0324*/ 	.word	0x000000ff
        /*0328*/ 	.word	0x00000088
        /*032c*/ 	.short	0x010a
        /*032e*/ 	.byte	0x04
	.zero		1


	//   ....[42]....
        /*0330*/ 	.word	0x00005e90
        /*0334*/ 	.word	0x000000ff
        /*0338*/ 	.word	0x00000068
        /*033c*/ 	.short	0x010b
        /*033e*/ 	.byte	0x04
	.zero		1


	//   ....[43]....
        /*0340*/ 	.word	0x00005ef0
        /*0344*/ 	.word	0x000000ff
        /*0348*/ 	.word	0x00000000
        /*034c*/ 	.short	0x0101
        /*034e*/ 	.byte	0x05
	.zero		1


	//   ....[44]....
        /*0350*/ 	.word	0x00005f20
        /*0354*/ 	.word	0x000000ff
        /*0358*/ 	.word	0x00000090
        /*035c*/ 	.short	0x010a
        /*035e*/ 	.byte	0x04
	.zero		1


	//   ....[45]....
        /*0360*/ 	.word	0x00006030
        /*0364*/ 	.word	0x000000ff
        /*0368*/ 	.word	0x00000070
        /*036c*/ 	.short	0x010b
        /*036e*/ 	.byte	0x04
	.zero		1


	//   ....[46]....
        /*0370*/ 	.word	0x00006090
        /*0374*/ 	.word	0x000000ff
        /*0378*/ 	.word	0x00000000
        /*037c*/ 	.short	0x0101
        /*037e*/ 	.byte	0x05
	.zero		1


	//   ....[47]....
        /*0380*/ 	.word	0x000060c0
        /*0384*/ 	.word	0x000000ff
        /*0388*/ 	.word	0x00000098
        /*038c*/ 	.short	0x010a
        /*038e*/ 	.byte	0x04
	.zero		1


	//   ....[48]....
        /*0390*/ 	.word	0x000061d0
        /*0394*/ 	.word	0x000000ff
        /*0398*/ 	.word	0x00000078
        /*039c*/ 	.short	0x010b
        /*039e*/ 	.byte	0x04
	.zero		1


	//   ....[49]....
        /*03a0*/ 	.word	0x000062c0
        /*03a4*/ 	.word	0x000000ff
        /*03a8*/ 	.word	0x00000000
        /*03ac*/ 	.short	0x0101
        /*03ae*/ 	.byte	0x04
	.zero		1


	//   ....[50]....
        /*03b0*/ 	.word	0x00006900
        /*03b4*/ 	.word	0x00000003
        /*03b8*/ 	.word	0x00000080
        /*03bc*/ 	.short	0x010a
        /*03be*/ 	.byte	0x3f
	.zero		1


	//   ....[51]....
        /*03c0*/ 	.word	0x00006940
        /*03c4*/ 	.word	0x00000003
        /*03c8*/ 	.word	0x00000088
        /*03cc*/ 	.short	0x010a
        /*03ce*/ 	.byte	0x3f
	.zero		1


	//   ....[52]....
        /*03d0*/ 	.word	0x00006980
        /*03d4*/ 	.word	0x00000003
        /*03d8*/ 	.word	0x00000090
        /*03dc*/ 	.short	0x010a
        /*03de*/ 	.byte	0x3f
	.zero		1


	//   ....[53]....
        /*03e0*/ 	.word	0x000069d0
        /*03e4*/ 	.word	0x00000003
        /*03e8*/ 	.word	0x00000098
        /*03ec*/ 	.short	0x010a
        /*03ee*/ 	.byte	0x3f
	.zero		1


	//   ....[54]....
        /*03f0*/ 	.word	0x00006cf0
        /*03f4*/ 	.word	0x0000000f
        /*03f8*/ 	.word	0x00000030
        /*03fc*/ 	.short	0x010a
        /*03fe*/ 	.byte	0x3f
	.zero		1


	//   ....[55]....
        /*0400*/ 	.word	0x00007050
        /*0404*/ 	.word	0x00000006
        /*0408*/ 	.word	0x000000a8
        /*040c*/ 	.short	0x0101
        /*040e*/ 	.byte	0x3f
	.zero		1


	//   ....[56]....
        /*0410*/ 	.word	0x00007780
        /*0414*/ 	.word	0x00000007
        /*0418*/ 	.word	0x00000000
        /*041c*/ 	.short	0x010a
        /*041e*/ 	.byte	0x3f
	.zero		1


	//   ....[57]....
        /*0420*/ 	.word	0x00007800
        /*0424*/ 	.word	0x00000009
        /*0428*/ 	.word	0x00000000
        /*042c*/ 	.short	0x010a
        /*042e*/ 	.byte	0x3f
	.zero		1


	//   ....[58]....
        /*0430*/ 	.word	0x00007890
        /*0434*/ 	.word	0x00000006
        /*0438*/ 	.word	0x00000000
        /*043c*/ 	.short	0x010a
        /*043e*/ 	.byte	0x3f
	.zero		1


	//   ....[59]....
        /*0440*/ 	.word	0x00007920
        /*0444*/ 	.word	0x00000009
        /*0448*/ 	.word	0x00000000
        /*044c*/ 	.short	0x010a
        /*044e*/ 	.byte	0x3f
	.zero		1


	//   ....[60]....
        /*0450*/ 	.word	0x000079b0
        /*0454*/ 	.word	0x00000006
        /*0458*/ 	.word	0x00000000
        /*045c*/ 	.short	0x010a
        /*045e*/ 	.byte	0x3f
	.zero		1


	//   ....[61]....
        /*0460*/ 	.word	0x00007a40
        /*0464*/ 	.word	0x00000003
        /*0468*/ 	.word	0x00000000
        /*046c*/ 	.short	0x010a
        /*046e*/ 	.byte	0x3f
	.zero		1


	//   ....[62]....
        /*0470*/ 	.word	0x00007aa0
        /*0474*/ 	.word	0x00000003
        /*0478*/ 	.word	0x00000000
        /*047c*/ 	.short	0x010a
        /*047e*/ 	.byte	0x3f
	.zero		1


	//   ....[63]....
        /*0480*/ 	.word	0x00007b00
        /*0484*/ 	.word	0x00000004
        /*0488*/ 	.word	0x00000000
        /*048c*/ 	.short	0x010a
        /*048e*/ 	.byte	0x3f
	.zero		1


	//   ....[64]....
        /*0490*/ 	.word	0x00007b60
        /*0494*/ 	.word	0x00000005
        /*0498*/ 	.word	0x00000060
        /*049c*/ 	.short	0x010a
        /*049e*/ 	.byte	0x3f
	.zero		1


	//   ....[65]....
        /*04a0*/ 	.word	0x00007bb0
        /*04a4*/ 	.word	0x0000000e
        /*04a8*/ 	.word	0x00000060
        /*04ac*/ 	.short	0x010a
        /*04ae*/ 	.byte	0x3f
	.zero		1


	//   ....[66]....
        /*04b0*/ 	.word	0x00007c00
        /*04b4*/ 	.word	0x0000000c
        /*04b8*/ 	.word	0x00000060
        /*04bc*/ 	.short	0x010a
        /*04be*/ 	.byte	0x3f
	.zero		1


	//   ....[67]....
        /*04c0*/ 	.word	0x00007c50
        /*04c4*/ 	.word	0x0000000e
        /*04c8*/ 	.word	0x00000060
        /*04cc*/ 	.short	0x010a
        /*04ce*/ 	.byte	0x3f
	.zero		1


	//   ....[68]....
        /*04d0*/ 	.word	0x00007cb0
        /*04d4*/ 	.word	0x00000003
        /*04d8*/ 	.word	0x000000a8
        /*04dc*/ 	.short	0x010a
        /*04de*/ 	.byte	0x3f
	.zero		1


	//   ....[69]....
        /*04e0*/ 	.word	0x00007d10
        /*04e4*/ 	.word	0x00000005
        /*04e8*/ 	.word	0x00000080
        /*04ec*/ 	.short	0x010a
        /*04ee*/ 	.byte	0x3f
	.zero		1


	//   ....[70]....
        /*04f0*/ 	.word	0x00007d70
        /*04f4*/ 	.word	0x00000005
        /*04f8*/ 	.word	0x00000088
        /*04fc*/ 	.short	0x010a
        /*04fe*/ 	.byte	0x3f
	.zero		1


	//   ....[71]....
        /*0500*/ 	.word	0x00007dd0
        /*0504*/ 	.word	0x00000005
        /*0508*/ 	.word	0x00000090
        /*050c*/ 	.short	0x010a
        /*050e*/ 	.byte	0x3f
	.zero		1


	//   ....[72]....
        /*0510*/ 	.word	0x00007e30
        /*0514*/ 	.word	0x00000005
        /*0518*/ 	.word	0x00000098
        /*051c*/ 	.short	0x010a
        /*051e*/ 	.byte	0x3f
	.zero		1


	//   ....[73]....
        /*0520*/ 	.word	0x00007e80
        /*0524*/ 	.word	0x00000003
        /*0528*/ 	.word	0x00000080
        /*052c*/ 	.short	0x010a
        /*052e*/ 	.byte	0x3f
	.zero		1


	//   ....[74]....
        /*0530*/ 	.word	0x00007ed0
        /*0534*/ 	.word	0x00000003
        /*0538*/ 	.word	0x00000088
        /*053c*/ 	.short	0x010a
        /*053e*/ 	.byte	0x3f
	.zero		1


	//   ....[75]....
        /*0540*/ 	.word	0x00007f20
        /*0544*/ 	.word	0x00000003
        /*0548*/ 	.word	0x00000090
        /*054c*/ 	.short	0x010a
        /*054e*/ 	.byte	0x3f
	.zero		1


	//   ....[76]....
        /*0550*/ 	.word	0x00007ff0
        /*0554*/ 	.word	0x0000000f
        /*0558*/ 	.word	0x00000030
        /*055c*/ 	.short	0x010a
        /*055e*/ 	.byte	0x3f
	.zero		1


	//   ....[77]....
        /*0560*/ 	.word	0x000080c0
        /*0564*/ 	.word	0x00000007
        /*0568*/ 	.word	0x00000000
        /*056c*/ 	.short	0x010a
        /*056e*/ 	.byte	0x3f
	.zero		1


	//   ....[78]....
        /*0570*/ 	.word	0x00008110
        /*0574*/ 	.word	0x00000009
        /*0578*/ 	.word	0x00000000
        /*057c*/ 	.short	0x010a
        /*057e*/ 	.byte	0x3f
	.zero		1


	//   ....[79]....
        /*0580*/ 	.word	0x00008160
        /*0584*/ 	.word	0x00000006
        /*0588*/ 	.word	0x00000000
        /*058c*/ 	.short	0x010a
        /*058e*/ 	.byte	0x3f
	.zero		1


	//   ....[80]....
        /*0590*/ 	.word	0x000081b0
        /*0594*/ 	.word	0x00000009
        /*0598*/ 	.word	0x00000000
        /*059c*/ 	.short	0x010a
        /*059e*/ 	.byte	0x3f
	.zero		1


	//   ....[81]....
        /*05a0*/ 	.word	0x00008200
        /*05a4*/ 	.word	0x00000006
        /*05a8*/ 	.word	0x00000000
        /*05ac*/ 	.short	0x010a
        /*05ae*/ 	.byte	0x3f
	.zero		1


	//----- nvinfo : EIATTR_NUM_MBARRIERS
	.align		4
.L_38:
        /*05b0*/ 	.byte	0x03, 0x38
        /*05b2*/ 	.short	0x0016


	//----- nvinfo : EIATTR_EXIT_INSTR_OFFSETS
	.align		4
        /*05b4*/ 	.byte	0x04, 0x1c
        /*05b6*/ 	.short	(.L_40 - .L_39)


	//   ....[0]....
.L_39:
        /*05b8*/ 	.word	0x00007a90


	//----- nvinfo : EIATTR_MAX_THREADS
	.align		4
.L_40:
        /*05bc*/ 	.byte	0x04, 0x05
        /*05be*/ 	.short	(.L_42 - .L_41)
.L_41:
        /*05c0*/ 	.word	0x00000180
        /*05c4*/ 	.word	0x00000001
        /*05c8*/ 	.word	0x00000001


	//----- nvinfo : EIATTR_CRS_STACK_SIZE
	.align		4
.L_42:
        /*05cc*/ 	.byte	0x04, 0x1e
        /*05ce*/ 	.short	(.L_44 - .L_43)
.L_43:
        /*05d0*/ 	.word	0x00000000


	//----- nvinfo : EIATTR_CBANK_PARAM_SIZE
	.align		4
.L_44:
        /*05d4*/ 	.byte	0x03, 0x19
        /*05d6*/ 	.short	0x0770


	//----- nvinfo : EIATTR_PARAM_CBANK
	.align		4
        /*05d8*/ 	.byte	0x04, 0x0a
        /*05da*/ 	.short	(.L_46 - .L_45)
	.align		4
.L_45:
        /*05dc*/ 	.word	index@(.nv.constant0._ZN7cutlass13device_kernelINS_4gemm6kernel13GemmUniversalIN4cute5tupleIJiiiiEEENS1_10collective13CollectiveMmaINS1_34MainloopSm90TmaGmmaWarpSpecializedILi6ENS5_IJNS4_1CILi1EEESB_SB_EEENS1_35KernelTmaWarpSpecializedCooperativeEEENS5_IJNSA_ILi128EEESF_NSA_ILi64EEEEEENS_6half_tENS5_IJlSB_lEEESI_SJ_NS4_8TiledMMAINS4_8MMA_AtomIJNS4_4SM904GMMA26MMA_64x128x16_F32F16F16_SSILNSN_5MajorE0ELSP_0ELNSN_7ScaleInE1ELSQ_1EEEEEENS4_6LayoutINS5_IJNSA_ILi2EEESB_SB_EEENS5_IJSB_NSA_ILi0EEESW_EEEEENS5_IJNS4_10UnderscoreESZ_SZ_EEEEENS4_13SM90_TMA_LOADENS4_14ComposedLayoutINS4_7SwizzleILi3ELi4ELi3EEENS4_18smem_ptr_flag_bitsILi16EEENST_INS5_IJNSA_ILi8EEESG_EEENS5_IJSG_SB_EEEEEEEvNS4_8identityES12_S1C_vS1D_EENS_8epilogue10collective18CollectiveEpilogueINS1F_22Sm90TmaWarpSpecializedILi4ELi2ELi16ELb1ELb0EEEJSH_NS5_IJSF_NSA_ILi32EEEEEESI_SJ_SI_SJ_NS1F_6fusion15FusionCallbacksIS1J_NS1M_17LinCombPerRowBiasISI_fSI_SI_fLi8ELNS_15FloatRoundStyleE2EEESH_S1L_JEEES12_NS13_INS14_ILi2ELi4ELi3EEES17_NST_INS5_IJS18_S1K_EEENS5_IJS1K_SB_EEEEEEENS4_17SM75_U32x4_LDSM_NENS4_14SM90_TMA_STOREES1W_NS4_17SM90_U32x4_STSM_NENS4_9Copy_AtomIJS1Z_SI_EEEvEEEvvEEEEvNT_6ParamsE)
        /*05e0*/ 	.short	0x0210
        /*05e2*/ 	.short	0x0770


	//----- nvinfo : EIATTR_SW_WAR
	.align		4
.L_46:
        /*05e4*/ 	.byte	0x04, 0x36
        /*05e6*/ 	.short	(.L_48 - .L_47)
.L_47:
        /*05e8*/ 	.word	0x00000008
.L_48:


//--------------------- .nv.callgraph             --------------------------
	.section	.nv.callgraph,"",@"SHT_CUDA_CALLGRAPH"
	.align	4
	.sectionentsize	8
	.align		4
        /*0000*/ 	.word	0x00000000
	.align		4
        /*0004*/ 	.word	0xffffffff
	.align		4
        /*0008*/ 	.word	index@(_ZN7cutlass13device_kernelINS_4gemm6kernel13GemmUniversalIN4cute5tupleIJiiiiEEENS1_10collective13CollectiveMmaINS1_34MainloopSm90TmaGmmaWarpSpecializedILi6ENS5_IJNS4_1CILi1EEESB_SB_EEENS1_35KernelTmaWarpSpecializedCooperativeEEENS5_IJNSA_ILi128EEESF_NSA_ILi64EEEEEENS_6half_tENS5_IJlSB_lEEESI_SJ_NS4_8TiledMMAINS4_8MMA_AtomIJNS4_4SM904GMMA26MMA_64x128x16_F32F16F16_SSILNSN_5MajorE0ELSP_0ELNSN_7ScaleInE1ELSQ_1EEEEEENS4_6LayoutINS5_IJNSA_ILi2EEESB_SB_EEENS5_IJSB_NSA_ILi0EEESW_EEEEENS5_IJNS4_10UnderscoreESZ_SZ_EEEEENS4_13SM90_TMA_LOADENS4_14ComposedLayoutINS4_7SwizzleILi3ELi4ELi3EEENS4_18smem_ptr_flag_bitsILi16EEENST_INS5_IJNSA_ILi8EEESG_EEENS5_IJSG_SB_EEEEEEEvNS4_8identityES12_S1C_vS1D_EENS_8epilogue10collective18CollectiveEpilogueINS1F_22Sm90TmaWarpSpecializedILi4ELi2ELi16ELb1ELb0EEEJSH_NS5_IJSF_NSA_ILi32EEEEEESI_SJ_SI_SJ_NS1F_6fusion15FusionCallbacksIS1J_NS1M_17LinCombPerRowBiasISI_fSI_SI_fLi8ELNS_15FloatRoundStyleE2EEESH_S1L_JEEES12_NS13_INS14_ILi2ELi4ELi3EEES17_NST_INS5_IJS18_S1K_EEENS5_IJS1K_SB_EEEEEEENS4_17SM75_U32x4_LDSM_NENS4_14SM90_TMA_STOREES1W_NS4_17SM90_U32x4_STSM_NENS4_9Copy_AtomIJS1Z_SI_EEEvEEEvvEEEEvNT_6ParamsE)
	.align		4
        /*000c*/ 	.word	index@(__assertfail)
	.align		4
        /*0010*/ 	.word	0x00000000
	.align		4
        /*0014*/ 	.word	0xfffffffe
	.align		4
        /*0018*/ 	.word	0x00000000
	.align		4
        /*001c*/ 	.word	0xfffffffd
	.align		4
        /*0020*/ 	.word	0x00000000
	.align		4
        /*0024*/ 	.word	0xfffffffc


//--------------------- .nv.constant4             --------------------------
	.section	.nv.constant4,"a",@progbits
	.align	8
	.align		8
.nv.constant4:
        /*0000*/ 	.dword	__assertfail
	.align		8
        /*0008*/ 	.dword	__unnamed_1
	.align		8
        /*0010*/ 	.dword	__unnamed_2
	.align		8
        /*0018*/ 	.dword	_ZN39_INTERNAL_195292ea_4_k_cu_6f262511_39734cuda3std3__45__cpo5beginE
	.align		8
        /*0020*/ 	.dword	_ZN39_INTERNAL_195292ea_4_k_cu_6f262511_39734cuda3std3__45__cpo3endE
	.align		8
        /*0028*/ 	.dword	_ZN39_INTERNAL_195292ea_4_k_cu_6f262511_39734cuda3std3__45__cpo6cbeginE
	.align		8
        /*0030*/ 	.dword	_ZN39_INTERNAL_195292ea_4_k_cu_6f262511_39734cuda3std3__45__cpo4cendE
	.align		8
        /*0038*/ 	.dword	_ZN39_INTERNAL_195292ea_4_k_cu_6f262511_39734cuda3std3__441_GLOBAL__N__195292ea_4_k_cu_6f262511_39736ignoreE
	.align		8
        /*0040*/ 	.dword	_ZN39_INTERNAL_195292ea_4_k_cu_6f262511_39734cuda3std3__419piecewise_constructE
	.align		8
        /*0048*/ 	.dword	_ZN39_INTERNAL_195292ea_4_k_cu_6f262511_39734cuda3std3__48in_placeE
	.align		8
        /*0050*/ 	.dword	_ZN39_INTERNAL_195292ea_4_k_cu_6f262511_39734cuda3std6ranges3__45__cpo4swapE
	.align		8
        /*0058*/ 	.dword	_ZN39_INTERNAL_195292ea_4_k_cu_6f262511_39734cuda3std6ranges3__45__cpo9iter_moveE
	.align		8
        /*0060*/ 	.dword	_ZN39_INTERNAL_195292ea_4_k_cu_6f262511_39734cute7productE
	.align		8
        /*0068*/ 	.dword	_ZN39_INTERNAL_195292ea_4_k_cu_6f262511_39734cute1_E
	.align		8
        /*0070*/ 	.dword	$str$22
	.align		8
        /*0078*/ 	.dword	$str$23
	.align		8
        /*0080*/ 	.dword	$str$26
	.align		8
        /*0088*/ 	.dword	$str$27


//--------------------- .text._ZN7cutlass13device_kernelINS_4gemm6kernel13GemmUniversalIN4cute5tupleIJiiiiEEENS1_10collective13CollectiveMmaINS1_34MainloopSm90TmaGmmaWarpSpecializedILi6ENS5_IJNS4_1CILi1EEESB_SB_EEENS1_35KernelTmaWarpSpecializedCooperativeEEENS5_IJNSA_ILi128EEESF_NSA_ILi64EEEEEENS_6half_tENS5_IJlSB_lEEESI_SJ_NS4_8TiledMMAINS4_8MMA_AtomIJNS4_4SM904GMMA26MMA_64x128x16_F32F16F16_SSILNSN_5MajorE0ELSP_0ELNSN_7ScaleInE1ELSQ_1EEEEEENS4_6LayoutINS5_IJNSA_ILi2EEESB_SB_EEENS5_IJSB_NSA_ILi0EEESW_EEEEENS5_IJNS4_10UnderscoreESZ_SZ_EEEEENS4_13SM90_TMA_LOADENS4_14ComposedLayoutINS4_7SwizzleILi3ELi4ELi3EEENS4_18smem_ptr_flag_bitsILi16EEENST_INS5_IJNSA_ILi8EEESG_EEENS5_IJSG_SB_EEEEEEEvNS4_8identityES12_S1C_vS1D_EENS_8epilogue10collective18CollectiveEpilogueINS1F_22Sm90TmaWarpSpecializedILi4ELi2ELi16ELb1ELb0EEEJSH_NS5_IJSF_NSA_ILi32EEEEEESI_SJ_SI_SJ_NS1F_6fusion15FusionCallbacksIS1J_NS1M_17LinCombPerRowBiasISI_fSI_SI_fLi8ELNS_15FloatRoundStyleE2EEESH_S1L_JEEES12_NS13_INS14_ILi2ELi4ELi3EEES17_NST_INS5_IJS18_S1K_EEENS5_IJS1K_SB_EEEEEEENS4_17SM75_U32x4_LDSM_NENS4_14SM90_TMA_STOREES1W_NS4_17SM90_U32x4_STSM_NENS4_9Copy_AtomIJS1Z_SI_EEEvEEEvvEEEEvNT_6ParamsE --------------------------
	.section	.text._ZN7cutlass13device_kernelINS_4gemm6kernel13GemmUniversalIN4cute5tupleIJiiiiEEENS1_10collective13CollectiveMmaINS1_34MainloopSm90TmaGmmaWarpSpecializedILi6ENS5_IJNS4_1CILi1EEESB_SB_EEENS1_35KernelTmaWarpSpecializedCooperativeEEENS5_IJNSA_ILi128EEESF_NSA_ILi64EEEEEENS_6half_tENS5_IJlSB_lEEESI_SJ_NS4_8TiledMMAINS4_8MMA_AtomIJNS4_4SM904GMMA26MMA_64x128x16_F32F16F16_SSILNSN_5MajorE0ELSP_0ELNSN_7ScaleInE1ELSQ_1EEEEEENS4_6LayoutINS5_IJNSA_ILi2EEESB_SB_EEENS5_IJSB_NSA_ILi0EEESW_EEEEENS5_IJNS4_10UnderscoreESZ_SZ_EEEEENS4_13SM90_TMA_LOADENS4_14ComposedLayoutINS4_7SwizzleILi3ELi4ELi3EEENS4_18smem_ptr_flag_bitsILi16EEENST_INS5_IJNSA_ILi8EEESG_EEENS5_IJSG_SB_EEEEEEEvNS4_8identityES12_S1C_vS1D_EENS_8epilogue10collective18CollectiveEpilogueINS1F_22Sm90TmaWarpSpecializedILi4ELi2ELi16ELb1ELb0EEEJSH_NS5_IJSF_NSA_ILi32EEEEEESI_SJ_SI_SJ_NS1F_6fusion15FusionCallbacksIS1J_NS1M_17LinCombPerRowBiasISI_fSI_SI_fLi8ELNS_15FloatRoundStyleE2EEESH_S1L_JEEES12_NS13_INS14_ILi2ELi4ELi3EEES17_NST_INS5_IJS18_S1K_EEENS5_IJS1K_SB_EEEEEEENS4_17SM75_U32x4_LDSM_NENS4_14SM90_TMA_STOREES1W_NS4_17SM90_U32x4_STSM_NENS4_9Copy_AtomIJS1Z_SI_EEEvEEEvvEEEEvNT_6ParamsE,"ax",@progbits
	.align	128
.text._ZN7cutlass13device_kernelINS_4gemm6kernel13GemmUniversalIN4cute5tupleIJiiiiEEENS1_10collective13CollectiveMmaINS1_34MainloopSm90TmaGmmaWarpSpecializedILi6ENS5_IJNS4_1CILi1EEESB_SB_EEENS1_35KernelTmaWarpSpecializedCooperativeEEENS5_IJNSA_ILi128EEESF_NSA_ILi64EEEEEENS_6half_tENS5_IJlSB_lEEESI_SJ_NS4_8TiledMMAINS4_8MMA_AtomIJNS4_4SM904GMMA26MMA_64x128x16_F32F16F16_SSILNSN_5MajorE0ELSP_0ELNSN_7ScaleInE1ELSQ_1EEEEEENS4_6LayoutINS5_IJNSA_ILi2EEESB_SB_EEENS5_IJSB_NSA_ILi0EEESW_EEEEENS5_IJNS4_10UnderscoreESZ_SZ_EEEEENS4_13SM90_TMA_LOADENS4_14ComposedLayoutINS4_7SwizzleILi3ELi4ELi3EEENS4_18smem_ptr_flag_bitsILi16EEENST_INS5_IJNSA_ILi8EEESG_EEENS5_IJSG_SB_EEEEEEEvNS4_8identityES12_S1C_vS1D_EENS_8epilogue10collective18CollectiveEpilogueINS1F_22Sm90TmaWarpSpecializedILi4ELi2ELi16ELb1ELb0EEEJSH_NS5_IJSF_NSA_ILi32EEEEEESI_SJ_SI_SJ_NS1F_6fusion15FusionCallbacksIS1J_NS1M_17LinCombPerRowBiasISI_fSI_SI_fLi8ELNS_15FloatRoundStyleE2EEESH_S1L_JEEES12_NS13_INS14_ILi2ELi4ELi3EEES17_NST_INS5_IJS18_S1K_EEENS5_IJS1K_SB_EEEEEEENS4_17SM75_U32x4_LDSM_NENS4_14SM90_TMA_STOREES1W_NS4_17SM90_U32x4_STSM_NENS4_9Copy_AtomIJS1Z_SI_EEEvEEEvvEEEEvNT_6ParamsE:
        .type           _ZN7cutlass13device_kernelINS_4gemm6kernel13GemmUniversalIN4cute5tupleIJiiiiEEENS1_10collective13CollectiveMmaINS1_34MainloopSm90TmaGmmaWarpSpecializedILi6ENS5_IJNS4_1CILi1EEESB_SB_EEENS1_35KernelTmaWarpSpecializedCooperativeEEENS5_IJNSA_ILi128EEESF_NSA_ILi64EEEEEENS_6half_tENS5_IJlSB_lEEESI_SJ_NS4_8TiledMMAINS4_8MMA_AtomIJNS4_4SM904GMMA26MMA_64x128x16_F32F16F16_SSILNSN_5MajorE0ELSP_0ELNSN_7ScaleInE1ELSQ_1EEEEEENS4_6LayoutINS5_IJNSA_ILi2EEESB_SB_EEENS5_IJSB_NSA_ILi0EEESW_EEEEENS5_IJNS4_10UnderscoreESZ_SZ_EEEEENS4_13SM90_TMA_LOADENS4_14ComposedLayoutINS4_7SwizzleILi3ELi4ELi3EEENS4_18smem_ptr_flag_bitsILi16EEENST_INS5_IJNSA_ILi8EEESG_EEENS5_IJSG_SB_EEEEEEEvNS4_8identityES12_S1C_vS1D_EENS_8epilogue10collective18CollectiveEpilogueINS1F_22Sm90TmaWarpSpecializedILi4ELi2ELi16ELb1ELb0EEEJSH_NS5_IJSF_NSA_ILi32EEEEEESI_SJ_SI_SJ_NS1F_6fusion15FusionCallbacksIS1J_NS1M_17LinCombPerRowBiasISI_fSI_SI_fLi8ELNS_15FloatRoundStyleE2EEESH_S1L_JEEES12_NS13_INS14_ILi2ELi4ELi3EEES17_NST_INS5_IJS18_S1K_EEENS5_IJS1K_SB_EEEEEEENS4_17SM75_U32x4_LDSM_NENS4_14SM90_TMA_STOREES1W_NS4_17SM90_U32x4_STSM_NENS4_9Copy_AtomIJS1Z_SI_EEEvEEEvvEEEEvNT_6ParamsE,@function
        .size           _ZN7cutlass13device_kernelINS_4gemm6kernel13GemmUniversalIN4cute5tupleIJiiiiEEENS1_10collective13CollectiveMmaINS1_34MainloopSm90TmaGmmaWarpSpecializedILi6ENS5_IJNS4_1CILi1EEESB_SB_EEENS1_35KernelTmaWarpSpecializedCooperativeEEENS5_IJNSA_ILi128EEESF_NSA_ILi64EEEEEENS_6half_tENS5_IJlSB_lEEESI_SJ_NS4_8TiledMMAINS4_8MMA_AtomIJNS4_4SM904GMMA26MMA_64x128x16_F32F16F16_SSILNSN_5MajorE0ELSP_0ELNSN_7ScaleInE1ELSQ_1EEEEEENS4_6LayoutINS5_IJNSA_ILi2EEESB_SB_EEENS5_IJSB_NSA_ILi0EEESW_EEEEENS5_IJNS4_10UnderscoreESZ_SZ_EEEEENS4_13SM90_TMA_LOADENS4_14ComposedLayoutINS4_7SwizzleILi3ELi4ELi3EEENS4_18smem_ptr_flag_bitsILi16EEENST_INS5_IJNSA_ILi8EEESG_EEENS5_IJSG_SB_EEEEEEEvNS4_8identityES12_S1C_vS1D_EENS_8epilogue10collective18CollectiveEpilogueINS1F_22Sm90TmaWarpSpecializedILi4ELi2ELi16ELb1ELb0EEEJSH_NS5_IJSF_NSA_ILi32EEEEEESI_SJ_SI_SJ_NS1F_6fusion15FusionCallbacksIS1J_NS1M_17LinCombPerRowBiasISI_fSI_SI_fLi8ELNS_15FloatRoundStyleE2EEESH_S1L_JEEES12_NS13_INS14_ILi2ELi4ELi3EEES17_NST_INS5_IJS18_S1K_EEENS5_IJS1K_SB_EEEEEEENS4_17SM75_U32x4_LDSM_NENS4_14SM90_TMA_STOREES1W_NS4_17SM90_U32x4_STSM_NENS4_9Copy_AtomIJS1Z_SI_EEEvEEEvvEEEEvNT_6ParamsE,(.L_x_191 - _ZN7cutlass13device_kernelINS_4gemm6kernel13GemmUniversalIN4cute5tupleIJiiiiEEENS1_10collective13CollectiveMmaINS1_34MainloopSm90TmaGmmaWarpSpecializedILi6ENS5_IJNS4_1CILi1EEESB_SB_EEENS1_35KernelTmaWarpSpecializedCooperativeEEENS5_IJNSA_ILi128EEESF_NSA_ILi64EEEEEENS_6half_tENS5_IJlSB_lEEESI_SJ_NS4_8TiledMMAINS4_8MMA_AtomIJNS4_4SM904GMMA26MMA_64x128x16_F32F16F16_SSILNSN_5MajorE0ELSP_0ELNSN_7ScaleInE1ELSQ_1EEEEEENS4_6LayoutINS5_IJNSA_ILi2EEESB_SB_EEENS5_IJSB_NSA_ILi0EEESW_EEEEENS5_IJNS4_10UnderscoreESZ_SZ_EEEEENS4_13SM90_TMA_LOADENS4_14ComposedLayoutINS4_7SwizzleILi3ELi4ELi3EEENS4_18smem_ptr_flag_bitsILi16EEENST_INS5_IJNSA_ILi8EEESG_EEENS5_IJSG_SB_EEEEEEEvNS4_8identityES12_S1C_vS1D_EENS_8epilogue10collective18CollectiveEpilogueINS1F_22Sm90TmaWarpSpecializedILi4ELi2ELi16ELb1ELb0EEEJSH_NS5_IJSF_NSA_ILi32EEEEEESI_SJ_SI_SJ_NS1F_6fusion15FusionCallbacksIS1J_NS1M_17LinCombPerRowBiasISI_fSI_SI_fLi8ELNS_15FloatRoundStyleE2EEESH_S1L_JEEES12_NS13_INS14_ILi2ELi4ELi3EEES17_NST_INS5_IJS18_S1K_EEENS5_IJS1K_SB_EEEEEEENS4_17SM75_U32x4_LDSM_NENS4_14SM90_TMA_STOREES1W_NS4_17SM90_U32x4_STSM_NENS4_9Copy_AtomIJS1Z_SI_EEEvEEEvvEEEEvNT_6ParamsE)
        .other          _ZN7cutlass13device_kernelINS_4gemm6kernel13GemmUniversalIN4cute5tupleIJiiiiEEENS1_10collective13CollectiveMmaINS1_34MainloopSm90TmaGmmaWarpSpecializedILi6ENS5_IJNS4_1CILi1EEESB_SB_EEENS1_35KernelTmaWarpSpecializedCooperativeEEENS5_IJNSA_ILi128EEESF_NSA_ILi64EEEEEENS_6half_tENS5_IJlSB_lEEESI_SJ_NS4_8TiledMMAINS4_8MMA_AtomIJNS4_4SM904GMMA26MMA_64x128x16_F32F16F16_SSILNSN_5MajorE0ELSP_0ELNSN_7ScaleInE1ELSQ_1EEEEEENS4_6LayoutINS5_IJNSA_ILi2EEESB_SB_EEENS5_IJSB_NSA_ILi0EEESW_EEEEENS5_IJNS4_10UnderscoreESZ_SZ_EEEEENS4_13SM90_TMA_LOADENS4_14ComposedLayoutINS4_7SwizzleILi3ELi4ELi3EEENS4_18smem_ptr_flag_bitsILi16EEENST_INS5_IJNSA_ILi8EEESG_EEENS5_IJSG_SB_EEEEEEEvNS4_8identityES12_S1C_vS1D_EENS_8epilogue10collective18CollectiveEpilogueINS1F_22Sm90TmaWarpSpecializedILi4ELi2ELi16ELb1ELb0EEEJSH_NS5_IJSF_NSA_ILi32EEEEEESI_SJ_SI_SJ_NS1F_6fusion15FusionCallbacksIS1J_NS1M_17LinCombPerRowBiasISI_fSI_SI_fLi8ELNS_15FloatRoundStyleE2EEESH_S1L_JEEES12_NS13_INS14_ILi2ELi4ELi3EEES17_NST_INS5_IJS18_S1K_EEENS5_IJS1K_SB_EEEEEEENS4_17SM75_U32x4_LDSM_NENS4_14SM90_TMA_STOREES1W_NS4_17SM90_U32x4_STSM_NENS4_9Copy_AtomIJS1Z_SI_EEEvEEEvvEEEEvNT_6ParamsE,@"STO_CUDA_ENTRY STV_DEFAULT"
_ZN7cutlass13device_kernelINS_4gemm6kernel13GemmUniversalIN4cute5tupleIJiiiiEEENS1_10collective13CollectiveMmaINS1_34MainloopSm90TmaGmmaWarpSpecializedILi6ENS5_IJNS4_1CILi1EEESB_SB_EEENS1_35KernelTmaWarpSpecializedCooperativeEEENS5_IJNSA_ILi128EEESF_NSA_ILi64EEEEEENS_6half_tENS5_IJlSB_lEEESI_SJ_NS4_8TiledMMAINS4_8MMA_AtomIJNS4_4SM904GMMA26MMA_64x128x16_F32F16F16_SSILNSN_5MajorE0ELSP_0ELNSN_7ScaleInE1ELSQ_1EEEEEENS4_6LayoutINS5_IJNSA_ILi2EEESB_SB_EEENS5_IJSB_NSA_ILi0EEESW_EEEEENS5_IJNS4_10UnderscoreESZ_SZ_EEEEENS4_13SM90_TMA_LOADENS4_14ComposedLayoutINS4_7SwizzleILi3ELi4ELi3EEENS4_18smem_ptr_flag_bitsILi16EEENST_INS5_IJNSA_ILi8EEESG_EEENS5_IJSG_SB_EEEEEEEvNS4_8identityES12_S1C_vS1D_EENS_8epilogue10collective18CollectiveEpilogueINS1F_22Sm90TmaWarpSpecializedILi4ELi2ELi16ELb1ELb0EEEJSH_NS5_IJSF_NSA_ILi32EEEEEESI_SJ_SI_SJ_NS1F_6fusion15FusionCallbacksIS1J_NS1M_17LinCombPerRowBiasISI_fSI_SI_fLi8ELNS_15FloatRoundStyleE2EEESH_S1L_JEEES12_NS13_INS14_ILi2ELi4ELi3EEES17_NST_INS5_IJS18_S1K_EEENS5_IJS1K_SB_EEEEEEENS4_17SM75_U32x4_LDSM_NENS4_14SM90_TMA_STOREES1W_NS4_17SM90_U32x4_STSM_NENS4_9Copy_AtomIJS1Z_SI_EEEvEEEvvEEEEvNT_6ParamsE:
[----:B------:R-:W1:Y:S01]  /*0000*/  LDC R1, c[0x0][0x28] ;  /* 0x00000a00ff017b82 */ /* 0x000e620000000800 */
[----:B------:R-:W2:Y:S07]  /*0010*/  S2R R3, SR_TID.X ;  /* 0x0000000000037919 */ /* 0x000eae0000002100 */
[----:B------:R-:W3:Y:S01]  /*0020*/  LDC.64 R4, c[0x0][0x588] ;  /* 0x00016200ff047b82 */ /* 0x000ee20000000a00 */
[----:B------:R-:W-:Y:S01]  /*0030*/  ELECT P0, URZ, PT ;  /* 0x00000000003f782f */ /* 0x000fe20003800000 */
[----:B------:R-:W-:Y:S01]  /*0040*/  BSSY B0, `(.L_x_0) ;  /* 0x0000016000007945 */ /* 0x000fe20003800000 */
[----:B--2---:R-:W-:-:S02]  /*0050*/  SHF.R.U32.HI R7, RZ, 0x5, R3 ;  /* 0x00000005ff077819 */ /* 0x004fc40000011603 */
[----:B------:R-:W-:-:S03]  /*0060*/  SHF.R.U32.HI R2, RZ, 0x7, R3 ;  /* 0x00000007ff027819 */ /* 0x000fc60000011603 */
[----:B------:R-:W2:Y:S04]  /*0070*/  SHFL.IDX PT, R0, R7, RZ, 0x1f ;  /* 0x00001fff07007589 */ /* 0x000ea800000e0000 */
[----:B------:R4:W1:Y:S01]  /*0080*/  SHFL.IDX PT, R12, R2, RZ, 0x1f ;  /* 0x00001fff020c7589 */ /* 0x00086200000e0000 */
[----:B--2---:R-:W-:Y:S02]  /*0090*/  ISETP.NE.OR P0, PT, R0, RZ, !P0 ;  /* 0x000000ff0000720c */ /* 0x004fe40004705670 */
[----:B------:R-:W-:-:S11]  /*00a0*/  SHF.R.S32.HI R9, RZ, 0x1f, R0 ;  /* 0x0000001fff097819 */ /* 0x000fd60000011400 */
[----:B-1-34-:R-:W-:Y:S05]  /*00b0*/  @P0 BRA `(.L_x_1) ;  /* 0x0000000000380947 */ /* 0x01afea0003800000 */
[----:B------:R-:W-:Y:S02]  /*00c0*/  ULDC.64 UR4, c[0x0][0x198] ;  /* 0x0000660000047ab9 */ /* 0x000fe40000000a00 */
[----:B------:R-:W-:Y:S02]  /*00d0*/  UIADD3 UR6, UP0, UR4, 0xf0, URZ ;  /* 0x000000f004067890 */ /* 0x000fe4000ff1e03f */
[----:B------:R-:W-:Y:S02]  /*00e0*/  UIADD3 UR8, UP1, UR4, 0x1f0, URZ ;  /* 0x000001f004087890 */ /* 0x000fe4000ff3e03f */
[----:B------:R-:W-:Y:S02]  /*00f0*/  UIADD3 UR10, UP2, UR4, 0x3f0, URZ ;  /* 0x000003f0040a7890 */ /* 0x000fe4000ff5e03f */
[----:B------:R-:W-:Y:S02]  /*0100*/  UIADD3 UR4, UP3, UR4, 0x4f0, URZ ;  /* 0x000004f004047890 */ /* 0x000fe4000ff7e03f */
[----:B------:R-:W-:-:S02]  /*0110*/  UIADD3.X UR7, URZ, UR5, URZ, UP0, !UPT ;  /* 0x000000053f077290 */ /* 0x000fc400087fe43f */
[----:B------:R-:W-:Y:S02]  /*0120*/  UIADD3.X UR9, URZ, UR5, URZ, UP1, !UPT ;  /* 0x000000053f097290 */ /* 0x000fe40008ffe43f */
[----:B------:R-:W-:Y:S02]  /*0130*/  UIADD3.X UR11, URZ, UR5, URZ, UP2, !UPT ;  /* 0x000000053f0b7290 */ /* 0x000fe400097fe43f */
[----:B------:R-:W-:-:S03]  /*0140*/  UIADD3.X UR5, URZ, UR5, URZ, UP3, !UPT ;  /* 0x000000053f057290 */ /* 0x000fc60009ffe43f */
[----:B------:R1:W-:Y:S02]  /*0150*/  UTMACCTL.PF [UR6] ;  /* 0x00000000060079b9 */ /* 0x0003e40008040000 */
[----:B------:R1:W-:Y:S02]  /*0160*/  UTMACCTL.PF [UR8] ;  /* 0x00000000080079b9 */ /* 0x0003e40008040000 */
[----:B------:R1:W-:Y:S02]  /*0170*/  UTMACCTL.PF [UR10] ;  /* 0x000000000a0079b9 */ /* 0x0003e40008040000 */
[----:B------:R1:W-:Y:S02]  /*0180*/  UTMACCTL.PF [UR4] ;  /* 0x00000000040079b9 */ /* 0x0003e40008040000 */
[----:B-1----:R-:W-:Y:S01]  /*0190*/  NOP ;  /* 0x0000000000007918 */ /* 0x002fe20000000000 */
.L_x_1:
[----:B------:R-:W-:Y:S05]  /*01a0*/  BSYNC B0 ;  /* 0x0000000000007941 */ /* 0x000fea0003800000 */
.L_x_0:
[----:B------:R-:W-:Y:S01]  /*01b0*/  ULDC.64 UR4, c[0x0][0x590] ;  /* 0x0001640000047ab9 */ /* 0x000fe20000000a00 */
[----:B------:R-:W-:Y:S01]  /*01c0*/  LEA.HI R9, R9, R0, RZ, 0x2 ;  /* 0x0000000009097211 */ /* 0x000fe200078f10ff */
[----:B------:R-:W-:Y:S01]  /*01d0*/  ULDC.64 UR54, c[0x0][0x208] ;  /* 0x0000820000367ab9 */ /* 0x000fe20000000a00 */
[----:B------:R-:W-:Y:S01]  /*01e0*/  ISETP.NE.U32.AND P1, PT, RZ, UR4, PT ;  /* 0x00000004ff007c0c */ /* 0x000fe2000bf25070 */
[----:B------:R-:W-:Y:S01]  /*01f0*/  IMAD.MOV.U32 R8, RZ, RZ, R4 ;  /* 0x000000ffff087224 */ /* 0x000fe200078e0004 */
[----:B------:R-:W-:Y:S02]  /*0200*/  LOP3.LUT R9, R9, 0xfffffffc, RZ, 0xc0, !PT ;  /* 0xfffffffc09097812 */ /* 0x000fe400078ec0ff */
[----:B------:R-:W-:Y:S02]  /*0210*/  ISETP.NE.AND.EX P2, PT, RZ, UR5, PT, P1 ;  /* 0x00000005ff007c0c */ /* 0x000fe4000bf45310 */
[----:B------:R-:W-:Y:S01]  /*0220*/  PRMT R2, RZ, 0x7610, R2 ;  /* 0x00007610ff027816 */ /* 0x000fe20000000002 */
[----:B------:R-:W-:-:S02]  /*0230*/  IMAD.IADD R0, R0, 0x1, -R9 ;  /* 0x0000000100007824 */ /* 0x000fc400078e0a09 */
[----:B------:R-:W-:-:S08]  /*0240*/  IMAD.MOV.U32 R9, RZ, RZ, R5 ;  /* 0x000000ffff097224 */ /* 0x000fd000078e0005 */
[----:B------:R-:W-:Y:S05]  /*0250*/  @P2 BRA `(.L_x_2) ;  /* 0x0000000000302947 */ /* 0x000fea0003800000 */
[----:B------:R-:W-:Y:S02]  /*0260*/  ULDC.64 UR6, c[0x0][0x588] ;  /* 0x0001620000067ab9 */ /* 0x000fe40000000a00 */
[----:B------:R-:W-:-:S04]  /*0270*/  ISETP.NE.U32.AND P0, PT, RZ, UR6, PT ;  /* 0x00000006ff007c0c */ /* 0x000fc8000bf05070 */
[----:B------:R-:W-:-:S13]  /*0280*/  ISETP.NE.AND.EX P0, PT, RZ, UR7, PT, P0 ;  /* 0x00000007ff007c0c */ /* 0x000fda000bf05300 */
[----:B------:R-:W-:Y:S05]  /*0290*/  @!P0 BRA `(.L_x_3) ;  /* 0x0000000000108947 */ /* 0x000fea0003800000 */
[----:B------:R-:W2:Y:S02]  /*02a0*/  LDG.E R2, desc[UR54][R8.64] ;  /* 0x0000003608027981 */ /* 0x000ea4000c1e1900 */
[----:B--2---:R-:W-:Y:S01]  /*02b0*/  FSETP.NEU.AND P3, PT, R2, RZ, PT ;  /* 0x000000ff0200720b */ /* 0x004fe20003f6d000 */
[----:B------:R-:W-:Y:S01]  /*02c0*/  IMAD.MOV.U32 R2, RZ, RZ, 0x1 ;  /* 0x00000001ff027424 */ /* 0x000fe200078e00ff */
[----:B------:R-:W-:Y:S11]  /*02d0*/  BRA `(.L_x_2) ;  /* 0x0000000000107947 */ /* 0x000ff60003800000 */
.L_x_3:
[----:B------:R-:W-:Y:S01]  /*02e0*/  ULDC UR6, c[0x0][0x580] ;  /* 0x0001600000067ab9 */ /* 0x000fe20000000800 */
[----:B------:R-:W-:Y:S01]  /*02f0*/  IMAD.MOV.U32 R2, RZ, RZ, 0x1 ;  /* 0x00000001ff027424 */ /* 0x000fe200078e00ff */
[----:B------:R-:W-:Y:S02]  /*0300*/  FSETP.NEU.AND P3, PT, RZ, UR6, PT ;  /* 0x00000006ff007c0b */ /* 0x000fe4000bf6d000 */
[----:B------:R-:W-:-:S11]  /*0310*/  CS2R R8, SRZ ;  /* 0x0000000000087805 */ /* 0x000fd6000001ff00 */
.L_x_2:
[----:B------:R-:W-:Y:S01]  /*0320*/  ISETP.NE.U32.AND P0, PT, R8, RZ, PT ;  /* 0x000000ff0800720c */ /* 0x000fe20003f05070 */
[----:B------:R-:W-:Y:S01]  /*0330*/  IMAD.MOV.U32 R6, RZ, RZ, 0x1 ;  /* 0x00000001ff067424 */ /* 0x000fe200078e00ff */
[----:B------:R-:W-:Y:S02]  /*0340*/  ISETP.NE.AND.EX P1, PT, RZ, UR5, PT, P1 ;  /* 0x00000005ff007c0c */ /* 0x000fe4000bf25310 */
[----:B------:R-:W-:-:S13]  /*0350*/  ISETP.NE.AND.EX P0, PT, R9, RZ, PT, P0 ;  /* 0x000000ff0900720c */ /* 0x000fda0003f05300 */
[----:B------:R-:W-:Y:S05]  /*0360*/  @P0 BRA P1, `(.L_x_4) ;  /* 0x0000000000300947 */ /* 0x000fea0000800000 */
[----:B------:R-:W-:Y:S02]  /*0370*/  ISETP.NE.U32.AND P1, PT, RZ, UR4, PT ;  /* 0x00000004ff007c0c */ /* 0x000fe4000bf25070 */
[----:B------:R-:W-:Y:S02]  /*0380*/  ISETP.NE.U32.AND P0, PT, R8, RZ, PT ;  /* 0x000000ff0800720c */ /* 0x000fe40003f05070 */
[----:B------:R-:W-:Y:S02]  /*0390*/  ISETP.NE.AND.EX P1, PT, RZ, UR5, PT, P1 ;  /* 0x00000005ff007c0c */ /* 0x000fe4000bf25310 */
[----:B------:R-:W-:Y:S02]  /*03a0*/  PRMT R2, R2, 0x9910, RZ ;  /* 0x0000991002027816 */ /* 0x000fe400000000ff */
[----:B------:R-:W-:Y:S02]  /*03b0*/  ISETP.NE.AND.EX P0, PT, R9, RZ, PT, P0 ;  /* 0x000000ff0900720c */ /* 0x000fe40003f05300 */
[----:B------:R-:W-:-:S02]  /*03c0*/  ISETP.NE.AND P4, PT, R2, RZ, PT ;  /* 0x000000ff0200720c */ /* 0x000fc40003f85270 */
[----:B------:R-:W-:Y:S02]  /*03d0*/  SEL R9, RZ, 0xffffffff, P3 ;  /* 0xffffffffff097807 */ /* 0x000fe40001800000 */
[----:B------:R-:W-:-:S04]  /*03e0*/  SEL R2, RZ, 0xffffffff, P0 ;  /* 0xffffffffff027807 */ /* 0x000fc80000000000 */
[----:B------:R-:W-:-:S04]  /*03f0*/  @P1 SEL R9, R2, R9, !P4 ;  /* 0x0000000902091207 */ /* 0x000fc80006000000 */
[----:B------:R-:W-:-:S04]  /*0400*/  LOP3.LUT R9, R9, 0x1, RZ, 0xc0, !PT ;  /* 0x0000000109097812 */ /* 0x000fc800078ec0ff */
[----:B------:R-:W-:-:S04]  /*0410*/  ISETP.NE.U32.AND P0, PT, R9, 0x1, PT ;  /* 0x000000010900780c */ /* 0x000fc80003f05070 */
[----:B------:R-:W-:-:S09]  /*0420*/  SEL R6, RZ, 0x1, !P0 ;  /* 0x00000001ff067807 */ /* 0x000fd20004000000 */
.L_x_4:
[----:B------:R-:W1:Y:S02]  /*0430*/  SHFL.IDX PT, R2, R7, RZ, 0x1f ;  /* 0x00001fff07027589 */ /* 0x000e6400000e0000 */
[----:B-1----:R-:W-:-:S13]  /*0440*/  ISETP.NE.AND P0, PT, R2, RZ, PT ;  /* 0x000000ff0200720c */ /* 0x002fda0003f05270 */
[----:B------:R-:W-:Y:S05]  /*0450*/  @P0 BRA `(.L_x_5) ;  /* 0x0000000000680947 */ /* 0x000fea0003800000 */
[----:B------:R-:W1:Y:S01]  /*0460*/  S2UR UR8, SR_CgaCtaId ;  /* 0x00000000000879c3 */ /* 0x000e620000008800 */
[----:B------:R-:W-:Y:S01]  /*0470*/  UMOV UR4, 0x400 ;  /* 0x0000040000047882 */ /* 0x000fe20000000000 */
[----:B------:R-:W-:Y:S01]  /*0480*/  UMOV UR5, 0x1 ;  /* 0x0000000100057882 */ /* 0x000fe20000000000 */
[----:B------:R-:W-:Y:S01]  /*0490*/  UMOV UR6, 0x100 ;  /* 0x0000010000067882 */ /* 0x000fe20000000000 */
[----:B------:R-:W-:Y:S01]  /*04a0*/  ELECT P0, URZ, PT ;  /* 0x00000000003f782f */ /* 0x000fe20003800000 */
[----:B------:R-:W-:-:S04]  /*04b0*/  UIADD3 UR6, -UR6, 0x100000, URZ ;  /* 0x0010000006067890 */ /* 0x000fc8000fffe13f */
[----:B------:R-:W-:Y:S02]  /*04c0*/  USHF.L.U32 UR7, UR6, 0xb, URZ ;  /* 0x0000000b06077899 */ /* 0x000fe4000800063f */
[----:B------:R-:W-:Y:S02]  /*04d0*/  USHF.L.U32 UR6, UR6, 0x1, URZ ;  /* 0x0000000106067899 */ /* 0x000fe4000800063f */
[----:B-1----:R-:W-:Y:S02]  /*04e0*/  ULEA UR8, UR8, UR4, 0x18 ;  /* 0x0000000408087291 */ /* 0x002fe4000f8ec03f */
[----:B------:R-:W-:-:S04]  /*04f0*/  UIADD3 UR4, -UR5, 0x100000, URZ ;  /* 0x0010000005047890 */ /* 0x000fc8000fffe13f */
[----:B------:R-:W-:Y:S02]  /*0500*/  USHF.L.U32 UR5, UR4, 0xb, URZ ;  /* 0x0000000b04057899 */ /* 0x000fe4000800063f */
[----:B------:R-:W-:Y:S01]  /*0510*/  USHF.L.U32 UR4, UR4, 0x1, URZ ;  /* 0x0000000104047899 */ /* 0x000fe2000800063f */
[----:B------:R-:W1:Y:S11]  /*0520*/  FENCE.VIEW.ASYNC.S ;  /* 0x00000000000073c6 */ /* 0x000e760000000000 */
[----:B-1----:R1:W2:Y:S01]  /*0530*/  SYNCS.EXCH.64 URZ, [UR8], UR4 ;  /* 0x00000004083f75b2 */ /* 0x0022a20008000100 */
[----:B------:R1:W3:Y:S01]  /*0540*/  SYNCS.EXCH.64 URZ, [UR8+0x30], UR6 ;  /* 0x00003006083f75b2 */ /* 0x0002e20008000100 */
[----:B------:R1:W4:Y:S01]  /*0550*/  SYNCS.EXCH.64 URZ, [UR8+0x8], UR4 ;  /* 0x00000804083f75b2 */ /* 0x0003220008000100 */
[----:B------:R1:W1:Y:S01]  /*0560*/  SYNCS.EXCH.64 URZ, [UR8+0x38], UR6 ;  /* 0x00003806083f75b2 */ /* 0x0002620008000100 */
        /* <DEDUP_REMOVED lines=8> */
[----:B------:R-:W-:Y:S01]  /*05f0*/  NOP ;  /* 0x0000000000007918 */ /* 0x000fe20000000000 */
.L_x_5:
[----:B------:R-:W5:Y:S01]  /*0600*/  SHFL.IDX PT, R8, R7, RZ, 0x1f ;  /* 0x00001fff07087589 */ /* 0x000f6200000e0000 */
[----:B------:R-:W1:Y:S01]  /*0610*/  LDC R2, c[0x0][0x904] ;  /* 0x00024100ff027b82 */ /* 0x000e620000000800 */
[----:B------:R-:W-:Y:S01]  /*0620*/  NOP ;  /* 0x0000000000007918 */ /* 0x000fe20000000000 */
[----:B-----5:R-:W-:-:S13]  /*0630*/  ISETP.NE.AND P0, PT, R8, RZ, PT ;  /* 0x000000ff0800720c */ /* 0x020fda0003f05270 */
[----:B------:R-:W-:Y:S05]  /*0640*/  @P0 BRA `(.L_x_6) ;  /* 0x0000000000580947 */ /* 0x000fea0003800000 */
[----:B-1----:R-:W1:Y:S01]  /*0650*/  S2UR UR5, SR_CgaCtaId ;  /* 0x00000000000579c3 */ /* 0x002e620000008800 */
[----:B------:R-:W-:Y:S01]  /*0660*/  UMOV UR4, 0x400 ;  /* 0x0000040000047882 */ /* 0x000fe20000000000 */
[----:B------:R-:W-:Y:S01]  /*0670*/  UMOV UR6, 0x20 ;  /* 0x0000002000067882 */ /* 0x000fe20000000000 */
[----:B------:R-:W-:Y:S01]  /*0680*/  UMOV UR7, 0x100 ;  /* 0x0000010000077882 */ /* 0x000fe20000000000 */
[----:B------:R-:W-:Y:S01]  /*0690*/  ELECT P0, URZ, PT ;  /* 0x00000000003f782f */ /* 0x000fe20003800000 */
[----:B-1----:R-:W-:Y:S02]  /*06a0*/  ULEA UR8, UR5, UR4, 0x18 ;  /* 0x0000000405087291 */ /* 0x002fe4000f8ec03f */
[----:B------:R-:W-:-:S04]  /*06b0*/  UIADD3 UR4, -UR6, 0x100000, URZ ;  /* 0x0010000006047890 */ /* 0x000fc8000fffe13f */
[----:B------:R-:W-:Y:S02]  /*06c0*/  USHF.L.U32 UR5, UR4, 0xb, URZ ;  /* 0x0000000b04057899 */ /* 0x000fe4000800063f */
[----:B------:R-:W-:Y:S02]  /*06d0*/  USHF.L.U32 UR4, UR4, 0x1, URZ ;  /* 0x0000000104047899 */ /* 0x000fe4000800063f */
[----:B------:R-:W-:-:S04]  /*06e0*/  UIADD3 UR6, -UR7, 0x100000, URZ ;  /* 0x0010000007067890 */ /* 0x000fc8000fffe13f */
[----:B------:R-:W-:Y:S02]  /*06f0*/  USHF.L.U32 UR7, UR6, 0xb, URZ ;  /* 0x0000000b06077899 */ /* 0x000fe4000800063f */
[----:B------:R-:W-:Y:S01]  /*0700*/  USHF.L.U32 UR6, UR6, 0x1, URZ ;  /* 0x0000000106067899 */ /* 0x000fe2000800063f */
[----:B------:R-:W1:Y:S03]  /*0710*/  FENCE.VIEW.ASYNC.S ;  /* 0x00000000000073c6 */ /* 0x000e660000000000 */
[----:B-1----:R1:W1:Y:S08]  /*0720*/  SYNCS.EXCH.64 URZ, [UR8+0x60], UR4 ;  /* 0x00006004083f75b2 */ /* 0x0022700008000100 */
        /* <DEDUP_REMOVED lines=8> */
.L_x_6:
[----:B------:R-:W5:Y:S01]  /*07b0*/  SHFL.IDX PT, R7, R7, RZ, 0x1f ;  /* 0x00001fff07077589 */ /* 0x000f6200000e0000 */
[----:B-1----:R-:W-:Y:S02]  /*07c0*/  ISETP.NE.AND P6, PT, R2, 0x1, PT ;  /* 0x000000010200780c */ /* 0x002fe40003fc5270 */
[----:B------:R-:W-:Y:S01]  /*07d0*/  ELECT P0, URZ, PT ;  /* 0x00000000003f782f */ /* 0x000fe20003800000 */
[----:B------:R-:W1:Y:S01]  /*07e0*/  S2UR UR36, SR_CgaCtaId ;  /* 0x00000000002479c3 */ /* 0x000e620000008800 */
[----:B------:R-:W2:Y:S01]  /*07f0*/  S2R R9, SR_CTAID.Y ;  /* 0x0000000000097919 */ /* 0x000ea20000002600 */
[----:B------:R-:W-:Y:S01]  /*0800*/  UMOV UR4, 0x20 ;  /* 0x0000002000047882 */ /* 0x000fe20000000000 */
[----:B------:R-:W-:Y:S01]  /*0810*/  P2R R10, PR, RZ, 0x40 ;  /* 0x00000040ff0a7803 */ /* 0x000fe20000000000 */
[----:B------:R-:W-:Y:S01]  /*0820*/  NOP ;  /* 0x0000000000007918 */ /* 0x000fe20000000000 */
[----:B------:R-:W3:Y:S01]  /*0830*/  S2R R8, SR_CTAID.X ;  /* 0x0000000000087919 */ /* 0x000ee20000002500 */
[----:B------:R-:W-:Y:S01]  /*0840*/  ISETP.NE.AND P3, PT, R0, RZ, PT ;  /* 0x000000ff0000720c */ /* 0x000fe20003f65270 */
[----:B------:R-:W-:Y:S01]  /*0850*/  UMOV UR37, 0x1 ;  /* 0x0000000100257882 */ /* 0x000fe20000000000 */
[----:B------:R-:W-:Y:S01]  /*0860*/  ISETP.NE.AND P4, PT, R12, RZ, PT ;  /* 0x000000ff0c00720c */ /* 0x000fe20003f85270 */
[----:B------:R-:W-:Y:S01]  /*0870*/  BSSY B6, `(.L_x_7) ;  /* 0x0000721000067945 */ /* 0x000fe20003800000 */
[----:B------:R-:W3:Y:S01]  /*0880*/  @P6 LDC R17, c[0x0][0x10] ;  /* 0x00000400ff116b82 */ /* 0x000ee20000000800 */
[----:B------:R-:W-:-:S07]  /*0890*/  @P6 IMAD.MOV.U32 R11, RZ, RZ, RZ ;  /* 0x000000ffff0b6224 */ /* 0x000fce00078e00ff */
[----:B------:R-:W4:Y:S01]  /*08a0*/  @!P6 LDC R13, c[0x0][0xc] ;  /* 0x00000300ff0deb82 */ /* 0x000f220000000800 */
[----:B-----5:R-:W-:Y:S01]  /*08b0*/  ISETP.NE.OR P1, PT, R7, RZ, !P0 ;  /* 0x000000ff0700720c */ /* 0x020fe20004725670 */
[----:B------:R-:W-:Y:S01]  /*08c0*/  @P6 IMAD.MOV.U32 R7, RZ, RZ, RZ ;  /* 0x000000ffff076224 */ /* 0x000fe200078e00ff */
[----:B------:R-:W-:-:S04]  /*08d0*/  ISETP.EQ.OR P0, PT, R0, 0x3, !P3 ;  /* 0x000000030000780c */ /* 0x000fc80005f02670 */
[----:B------:R-:W-:-:S04]  /*08e0*/  ISETP.EQ.AND P0, PT, R12, RZ, P0 ;  /* 0x000000ff0c00720c */ /* 0x000fc80000702270 */
[----:B------:R-:W-:Y:S02]  /*08f0*/  SEL R19, RZ, 0x1, !P0 ;  /* 0x00000001ff137807 */ /* 0x000fe40004000000 */
[----:B--2---:R-:W-:Y:S01]  /*0900*/  @P6 MOV R10, R9 ;  /* 0x00000009000a6202 */ /* 0x004fe20000000f00 */
[----:B------:R-:W-:Y:S01]  /*0910*/  VOTEU.ALL UP0, P1 ;  /* 0x00000000003f7886 */ /* 0x000fe20000800000 */
[----:B------:R-:W-:-:S03]  /*0920*/  VOTEU.ALL UP1, P1 ;  /* 0x00000000003f7886 */ /* 0x000fc60000820000 */
[----:B---3--:R-:W-:Y:S01]  /*0930*/  @P6 IMAD.WIDE.U32 R16, R8, R17, R10 ;  /* 0x0000001108106225 */ /* 0x008fe200078e000a */
[----:B------:R-:W-:Y:S01]  /*0940*/  @!UP0 UMOV UR6, 0x400 ;  /* 0x0000040000068882 */ /* 0x000fe20000000000 */
[----:B------:R-:W-:-:S04]  /*0950*/  @!UP0 UIADD3 UR4, -UR4, 0x100000, URZ ;  /* 0x0010000004048890 */ /* 0x000fc8000fffe13f */
[----:B------:R-:W-:Y:S02]  /*0960*/  @!UP0 USHF.L.U32 UR5, UR4, 0xb, URZ ;  /* 0x0000000b04058899 */ /* 0x000fe4000800063f */
[----:B------:R-:W-:Y:S02]  /*0970*/  @!UP0 USHF.L.U32 UR4, UR4, 0x1, URZ ;  /* 0x0000000104048899 */ /* 0x000fe4000800063f */
[----:B-1----:R-:W-:Y:S01]  /*0980*/  @!UP0 ULEA UR8, UR36, UR6, 0x18 ;  /* 0x0000000624088291 */ /* 0x002fe2000f8ec03f */
[----:B------:R-:W-:Y:S01]  /*0990*/  @!P6 IMAD.MOV.U32 R10, RZ, RZ, R9 ;  /* 0x000000ffff0ae224 */ /* 0x000fe200078e0009 */
[----:B------:R-:W-:Y:S01]  /*09a0*/  VOTEU.ALL UP0, P1 ;  /* 0x00000000003f7886 */ /* 0x000fe20000800000 */
[----:B------:R-:W-:Y:S01]  /*09b0*/  ULDC UR6, c[0x0][0xc] ;  /* 0x0000030000067ab9 */ /* 0x000fe20000000800 */
[----:B------:R-:W-:Y:S01]  /*09c0*/  ULDC UR7, c[0x0][0x10] ;  /* 0x0000040000077ab9 */ /* 0x000fe20000000800 */
[----:B------:R-:W-:Y:S01]  /*09d0*/  @P6 IMAD.IADD R17, R17, 0x1, R7 ;  /* 0x0000000111116824 */ /* 0x000fe200078e0207 */
[----:B------:R-:W-:Y:S01]  /*09e0*/  ISETP.EQ.AND P1, PT, R0, 0x2, !P4 ;  /* 0x000000020000780c */ /* 0x000fe20006722270 */
[----:B------:R-:W-:-:S02]  /*09f0*/  VIADD R7, R12, 0xffffffff ;  /* 0xffffffff0c077836 */ /* 0x000fc40000000000 */
[----:B------:R-:W-:Y:S01]  /*0a00*/  IMAD.MOV.U32 R9, RZ, RZ, RZ ;  /* 0x000000ffff097224 */ /* 0x000fe200078e00ff */
[----:B------:R-:W-:Y:S01]  /*0a10*/  SEL R18, RZ, 0x1, !P1 ;  /* 0x00000001ff127807 */ /* 0x000fe20004800000 */
[----:B------:R-:W1:Y:S02]  /*0a20*/  FENCE.VIEW.ASYNC.S ;  /* 0x00000000000073c6 */ /* 0x000e640000000000 */
[----:B-1----:R-:W1:Y:S01]  /*0a30*/  @!UP0 SYNCS.EXCH.64 URZ, [UR8+0xa0], UR4 ;  /* 0x0000a004083f85b2 */ /* 0x002e620008000100 */
[----:B----4-:R-:W-:Y:S01]  /*0a40*/  @!P6 IMAD.WIDE.U32 R12, R13, R10, R8 ;  /* 0x0000000a0d0ce225 */ /* 0x010fe200078e0008 */
[----:B------:R-:W-:-:S03]  /*0a50*/  ISETP.GE.U32.AND P5, PT, R7, 0x2, PT ;  /* 0x000000020700780c */ /* 0x000fc60003fa6070 */
[----:B------:R-:W-:Y:S01]  /*0a60*/  @!P6 IMAD.MOV.U32 R17, RZ, RZ, R13 ;  /* 0x000000ffff11e224 */ /* 0x000fe200078e000d */
[----:B------:R-:W-:Y:S02]  /*0a70*/  @!P6 MOV R16, R12 ;  /* 0x0000000c0010e202 */ /* 0x000fe40000000f00 */
[----:B------:R-:W-:Y:S02]  /*0a80*/  SEL R18, R18, 0x2, P5 ;  /* 0x0000000212127807 */ /* 0x000fe40002800000 */
[----:B------:R-:W-:Y:S01]  /*0a90*/  SEL R19, R19, 0x2, P5 ;  /* 0x0000000213137807 */ /* 0x000fe20002800000 */
[----:B------:R2:W1:Y:S01]  /*0aa0*/  @!UP1 SYNCS.EXCH.64 URZ, [UR8+0xa8], UR4 ;  /* 0x0000a804083f95b2 */ /* 0x0004620008000100 */
[----:B------:R-:W-:Y:S01]  /*0ab0*/  NOP ;  /* 0x0000000000007918 */ /* 0x000fe20000000000 */
[----:B--2---:R-:W-:-:S03]  /*0ac0*/  UIMAD.WIDE.U32 UR4, UR6, UR7, URZ ;  /* 0x00000007060472a5 */ /* 0x004fc6000f8e003f */
[----:B------:R-:W-:Y:S02]  /*0ad0*/  ULDC UR6, c[0x0][0x14] ;  /* 0x0000050000067ab9 */ /* 0x000fe40000000800 */
[----:B------:R-:W-:Y:S02]  /*0ae0*/  UIMAD.WIDE.U32 UR52, UR4, UR6, URZ ;  /* 0x00000006043472a5 */ /* 0x000fe4000f8e003f */
[----:B------:R-:W-:-:S04]  /*0af0*/  UIMAD UR38, UR5, UR6, URZ ;  /* 0x00000006052672a4 */ /* 0x000fc8000f8e023f */
[----:B------:R-:W-:Y:S01]  /*0b00*/  UIADD3 UR38, UR53, UR38, URZ ;  /* 0x0000002635267290 */ /* 0x000fe2000fffe03f */
[----:B-1----:R-:W-:Y:S06]  /*0b10*/  BAR.SYNC.DEFER_BLOCKING 0x0 ;  /* 0x0000000000007b1d */ /* 0x002fec0000010000 */
[----:B------:R-:W-:Y:S05]  /*0b20*/  @!P4 BRA `(.L_x_8) ;  /* 0x000000440080c947 */ /* 0x000fea0003800000 */
[----:B------:R-:W-:-:S13]  /*0b30*/  ISETP.GT.U32.AND P0, PT, R7, 0x1, PT ;  /* 0x000000010700780c */ /* 0x000fda0003f04070 */
[----:B------:R-:W-:Y:S05]  /*0b40*/  @P0 BRA `(.L_x_9) ;  /* 0x0000006c00cc0947 */ /* 0x000fea0003800000 */
[----:B------:R-:W-:Y:S01]  /*0b50*/  ULDC.64 UR4, c[0x0][0x8f8] ;  /* 0x00023e0000047ab9 */ /* 0x000fe20000000a00 */
[----:B------:R-:W-:Y:S01]  /*0b60*/  UMOV UR47, 0xffffffff ;  /* 0xffffffff002f7882 */ /* 0x000fe20000000000 */
[----:B------:R-:W-:Y:S01]  /*0b70*/  ISETP.GE.U32.AND P0, PT, R16, UR4, PT ;  /* 0x0000000410007c0c */ /* 0x000fe2000bf06070 */
[----:B------:R-:W-:Y:S01]  /*0b80*/  IMAD.MOV.U32 R106, RZ, RZ, -0x1 ;  /* 0xffffffffff6a7424 */ /* 0x000fe200078e00ff */
[----:B------:R-:W-:Y:S01]  /*0b90*/  PRMT R88, RZ, 0x7610, R88 ;  /* 0x00007610ff587816 */ /* 0x000fe20000000058 */
[----:B------:R-:W-:Y:S01]  /*0ba0*/  IMAD.MOV.U32 R104, RZ, RZ, -0x1 ;  /* 0xffffffffff687424 */ /* 0x000fe200078e00ff */
[----:B------:R-:W-:Y:S02]  /*0bb0*/  ISETP.GE.U32.AND.EX P0, PT, R17, UR5, PT, P0 ;  /* 0x0000000511007c0c */ /* 0x000fe4000bf06100 */
[----:B------:R-:W-:-:S11]  /*0bc0*/  PRMT R0, RZ, 0x7610, R0 ;  /* 0x00007610ff007816 */ /* 0x000fd60000000000 */
[----:B------:R-:W-:Y:S05]  /*0bd0*/  @P0 BRA `(.L_x_10) ;  /* 0x00000004005c0947 */ /* 0x000fea0003800000 */
[----:B------:R-:W1:Y:S01]  /*0be0*/  LDC.64 R20, c[0x0][0x8d0] ;  /* 0x00023400ff147b82 */ /* 0x000e620000000a00 */
[----:B------:R-:W-:Y:S02]  /*0bf0*/  IMAD.MOV.U32 R4, RZ, RZ, R16 ;  /* 0x000000ffff047224 */ /* 0x000fe400078e0010 */
[----:B------:R-:W-:-:S05]  /*0c00*/  IMAD.MOV.U32 R5, RZ, RZ, R17 ;  /* 0x000000ffff057224 */ /* 0x000fca00078e0011 */
[----:B------:R-:W2:Y:S08]  /*0c10*/  LDC R0, c[0x0][0x8d8] ;  /* 0x00023600ff007b82 */ /* 0x000eb00000000800 */
[----:B------:R-:W3:Y:S01]  /*0c20*/  LDC.64 R22, c[0x0][0x8c8] ;  /* 0x00023200ff167b82 */ /* 0x000ee20000000a00 */
[----:B-1----:R-:W-:-:S04]  /*0c30*/  ISETP.NE.U32.AND P0, PT, R20, RZ, PT ;  /* 0x000000ff1400720c */ /* 0x002fc80003f05070 */
[----:B------:R-:W-:-:S13]  /*0c40*/  ISETP.NE.AND.EX P0, PT, R21, RZ, PT, P0 ;  /* 0x000000ff1500720c */ /* 0x000fda0003f05300 */
[----:B--23--:R-:W-:Y:S05]  /*0c50*/  @!P0 BRA `(.L_x_11) ;  /* 0x0000000000288947 */ /* 0x00cfea0003800000 */
[----:B------:R-:W1:Y:S02]  /*0c60*/  LDC R11, c[0x0][0x8dc] ;  /* 0x00023700ff0b7b82 */ /* 0x000e640000000800 */
[----:B-1----:R-:W-:-:S05]  /*0c70*/  IADD3 R11, P0, R16, R11, RZ ;  /* 0x0000000b100b7210 */ /* 0x002fca0007f1e0ff */
[----:B------:R-:W-:-:S04]  /*0c80*/  IMAD.X R15, RZ, RZ, R17, P0 ;  /* 0x000000ffff0f7224 */ /* 0x000fc800000e0611 */
[----:B------:R-:W-:-:S04]  /*0c90*/  IMAD.WIDE.U32 R4, R15, R20, RZ ;  /* 0x000000140f047225 */ /* 0x000fc800078e00ff */
[----:B------:R-:W-:-:S04]  /*0ca0*/  IMAD.WIDE.U32 R6, P0, R11, R21, R4 ;  /* 0x000000150b067225 */ /* 0x000fc80007800004 */
[----:B------:R-:W-:Y:S01]  /*0cb0*/  IMAD.WIDE.U32 R4, R11, R20, RZ ;  /* 0x000000140b047225 */ /* 0x000fe200078e00ff */
[----:B------:R-:W-:-:S03]  /*0cc0*/  IADD3.X R13, RZ, RZ, RZ, P0, !PT ;  /* 0x000000ffff0d7210 */ /* 0x000fc600007fe4ff */
[----:B------:R-:W-:Y:S01]  /*0cd0*/  IMAD.MOV.U32 R12, RZ, RZ, R7 ;  /* 0x000000ffff0c7224 */ /* 0x000fe200078e0007 */
[----:B------:R-:W-:-:S05]  /*0ce0*/  IADD3 RZ, P0, R5, R6, RZ ;  /* 0x0000000605ff7210 */ /* 0x000fca0007f1e0ff */
[----:B------:R-:W-:-:S08]  /*0cf0*/  IMAD.WIDE.U32.X R4, R15, R21, R12, P0 ;  /* 0x000000150f047225 */ /* 0x000fd000000e040c */
.L_x_11:
[-CC-:B------:R-:W-:Y:S01]  /*0d00*/  SHF.R.U64 R27, R4, R0.reuse, R5.reuse ;  /* 0x00000000041b7219 */ /* 0x180fe20000001205 */
[----:B------:R-:W1:Y:S01]  /*0d10*/  LDC.64 R24, c[0x0][0x8e8] ;  /* 0x00023a00ff187b82 */ /* 0x000e620000000a00 */
[----:B------:R-:W-:Y:S01]  /*0d20*/  SHF.R.U32.HI R0, RZ, R0, R5 ;  /* 0x00000000ff007219 */ /* 0x000fe20000011605 */
[----:B------:R-:W-:Y:S01]  /*0d30*/  ULDC UR4, c[0x0][0x150] ;  /* 0x0000540000047ab9 */ /* 0x000fe20000000800 */
[----:B------:R-:W-:Y:S01]  /*0d40*/  IADD3 R7, P0, RZ, -R27, RZ ;  /* 0x8000001bff077210 */ /* 0x000fe20007f1e0ff */
[----:B------:R-:W-:-:S04]  /*0d50*/  IMAD.MOV.U32 R11, RZ, RZ, -0x1 ;  /* 0xffffffffff0b7424 */ /* 0x000fc800078e00ff */
[----:B------:R-:W-:Y:S01]  /*0d60*/  IMAD.X R5, RZ, RZ, ~R0, P0 ;  /* 0x000000ffff057224 */ /* 0x000fe200000e0e00 */
[----:B------:R-:W2:Y:S03]  /*0d70*/  LDC R6, c[0x0][0x8c0] ;  /* 0x00023000ff067b82 */ /* 0x000ea60000000800 */
[-C--:B------:R-:W-:Y:S02]  /*0d80*/  IMAD R0, R5, R22.reuse, RZ ;  /* 0x0000001605007224 */ /* 0x080fe400078e02ff */
[----:B------:R-:W-:-:S03]  /*0d90*/  IMAD.WIDE.U32 R4, R7, R22, R16 ;  /* 0x0000001607047225 */ /* 0x000fc600078e0010 */
[----:B------:R-:W3:Y:S01]  /*0da0*/  LDC R12, c[0x0][0x8b0] ;  /* 0x00022c00ff0c7b82 */ /* 0x000ee20000000800 */
[----:B------:R-:W-:Y:S01]  /*0db0*/  IMAD R7, R7, R23, R0 ;  /* 0x0000001707077224 */ /* 0x000fe200078e0200 */
[----:B------:R-:W-:-:S03]  /*0dc0*/  I2FP.F32.U32 R0, R8 ;  /* 0x0000000800007245 */ /* 0x000fc60000201000 */
[----:B------:R-:W-:Y:S02]  /*0dd0*/  IMAD.IADD R7, R5, 0x1, R7 ;  /* 0x0000000105077824 */ /* 0x000fe400078e0207 */
[----:B------:R-:W-:Y:S01]  /*0de0*/  FMUL R0, R0, UR4 ;  /* 0x0000000400007c20 */ /* 0x000fe20008400000 */
[----:B------:R-:W4:Y:S01]  /*0df0*/  LDC R5, c[0x0][0x144] ;  /* 0x00005100ff057b82 */ /* 0x000f220000000800 */
[----:B-1----:R-:W-:Y:S01]  /*0e00*/  ISETP.NE.U32.AND P0, PT, R24, RZ, PT ;  /* 0x000000ff1800720c */ /* 0x002fe20003f05070 */
[----:B------:R-:W-:-:S03]  /*0e10*/  ULDC UR4, c[0x0][0x154] ;  /* 0x0000550000047ab9 */ /* 0x000fc60000000800 */
[----:B------:R-:W1:Y:S01]  /*0e20*/  F2I.U32.TRUNC.NTZ R0, R0 ;  /* 0x0000000000007305 */ /* 0x000e62000020f000 */
[----:B------:R-:W-:Y:S02]  /*0e30*/  ISETP.NE.AND.EX P0, PT, R25, RZ, PT, P0 ;  /* 0x000000ff1900720c */ /* 0x000fe40003f05300 */
[----:B------:R-:W4:Y:S01]  /*0e40*/  LDC R13, c[0x0][0x148] ;  /* 0x00005200ff0d7b82 */ /* 0x000f220000000800 */
[--C-:B--2---:R-:W-:Y:S02]  /*0e50*/  SHF.R.U64 R14, R4, R6, R7.reuse ;  /* 0x00000006040e7219 */ /* 0x104fe40000001207 */
[----:B------:R-:W-:Y:S02]  /*0e60*/  I2FP.F32.U32 R4, R10 ;  /* 0x0000000a00047245 */ /* 0x000fe40000201000 */
[----:B------:R-:W-:-:S03]  /*0e70*/  SHF.R.U32.HI R7, RZ, R6, R7 ;  /* 0x00000006ff077219 */ /* 0x000fc60000011607 */
[----:B------:R-:W2:Y:S01]  /*0e80*/  LDC R21, c[0x0][0x8a8] ;  /* 0x00022a00ff157b82 */ /* 0x000ea20000000800 */
[-CC-:B---3--:R-:W-:Y:S01]  /*0e90*/  SHF.R.U64 R26, R14, R12.reuse, R7.reuse ;  /* 0x0000000c0e1a7219 */ /* 0x188fe20000001207 */
[----:B------:R-:W-:Y:S01]  /*0ea0*/  FMUL R4, R4, UR4 ;  /* 0x0000000404047c20 */ /* 0x000fe20008400000 */
[----:B------:R-:W-:Y:S01]  /*0eb0*/  SHF.R.U32.HI R6, RZ, R12, R7 ;  /* 0x0000000cff067219 */ /* 0x000fe20000011607 */
[----:B------:R-:W-:Y:S01]  /*0ec0*/  ULDC UR4, c[0x0][0x900] ;  /* 0x0002400000047ab9 */ /* 0x000fe20000000800 */
[----:B-1----:R-:W-:Y:S01]  /*0ed0*/  IMAD.MOV R0, RZ, RZ, -R0 ;  /* 0x000000ffff007224 */ /* 0x002fe200078e0a00 */
[----:B------:R-:W-:Y:S01]  /*0ee0*/  SHF.L.U32 R11, R11, UR4, RZ ;  /* 0x000000040b0b7c19 */ /* 0x000fe200080006ff */
[----:B------:R1:W3:Y:S01]  /*0ef0*/  F2I.U32.TRUNC.NTZ R12, R4 ;  /* 0x00000004000c7305 */ /* 0x0002e2000020f000 */
[----:B------:R-:W2:Y:S01]  /*0f00*/  LDC R20, c[0x0][0x8f0] ;  /* 0x00023c00ff147b82 */ /* 0x000ea20000000800 */
[----:B------:R-:W-:Y:S01]  /*0f10*/  SHF.R.U64 R28, R26, UR4, R6 ;  /* 0x000000041a1c7c19 */ /* 0x000fe20008001206 */
[----:B----4-:R-:W-:Y:S01]  /*0f20*/  IMAD R0, R5, R0, R8 ;  /* 0x0000000005007224 */ /* 0x010fe200078e0208 */
[----:B------:R-:W-:-:S04]  /*0f30*/  SHF.R.U32.HI R6, RZ, UR4, R6 ;  /* 0x00000004ff067c19 */ /* 0x000fc80008011606 */
[----:B------:R-:W-:Y:S01]  /*0f40*/  MOV R5, R6 ;  /* 0x0000000600057202 */ /* 0x000fe20000000f00 */
[----:B------:R-:W4:Y:S01]  /*0f50*/  LDC R23, c[0x0][0x8e0] ;  /* 0x00023800ff177b82 */ /* 0x000f220000000800 */
[----:B-1----:R-:W-:-:S07]  /*0f60*/  IMAD.MOV.U32 R4, RZ, RZ, R28 ;  /* 0x000000ffff047224 */ /* 0x002fce00078e001c */
[----:B------:R-:W1:Y:S01]  /*0f70*/  LDC R22, c[0x0][0x8b8] ;  /* 0x00022e00ff167b82 */ /* 0x000e620000000800 */
[----:B---3--:R-:W-:Y:S05]  /*0f80*/  @!P0 BRA `(.L_x_12) ;  /* 0x0000000000288947 */ /* 0x008fea0003800000 */
[----:B------:R-:W3:Y:S02]  /*0f90*/  LDC R9, c[0x0][0x8f4] ;  /* 0x00023d00ff097b82 */ /* 0x000ee40000000800 */
[----:B---3--:R-:W-:-:S05]  /*0fa0*/  IADD3 R9, P0, R28, R9, RZ ;  /* 0x000000091c097210 */ /* 0x008fca0007f1e0ff */
[----:B------:R-:W-:-:S04]  /*0fb0*/  IMAD.X R15, RZ, RZ, R6, P0 ;  /* 0x000000ffff0f7224 */ /* 0x000fc800000e0606 */
[----:B------:R-:W-:-:S04]  /*0fc0*/  IMAD.WIDE.U32 R4, R15, R24, RZ ;  /* 0x000000180f047225 */ /* 0x000fc800078e00ff */
[----:B------:R-:W-:-:S04]  /*0fd0*/  IMAD.WIDE.U32 R6, P0, R9, R25, R4 ;  /* 0x0000001909067225 */ /* 0x000fc80007800004 */
[----:B------:R-:W-:-:S04]  /*0fe0*/  IMAD.WIDE.U32 R4, R9, R24, RZ ;  /* 0x0000001809047225 */ /* 0x000fc800078e00ff */
[----:B------:R-:W-:Y:S01]  /*0ff0*/  IMAD.X R9, RZ, RZ, RZ, P0 ;  /* 0x000000ffff097224 */ /* 0x000fe200000e06ff */
[----:B------:R-:W-:Y:S01]  /*1000*/  IADD3 RZ, P0, R5, R6, RZ ;  /* 0x0000000605ff7210 */ /* 0x000fe20007f1e0ff */
[----:B------:R-:W-:-:S04]  /*1010*/  IMAD.MOV.U32 R8, RZ, RZ, R7 ;  /* 0x000000ffff087224 */ /* 0x000fc800078e0007 */
[----:B------:R-:W-:-:S08]  /*1020*/  IMAD.WIDE.U32.X R4, R15, R25, R8, P0 ;  /* 0x000000190f047225 */ /* 0x000fd000000e0408 */
.L_x_12:
[----:B------:R-:W-:Y:S01]  /*1030*/  LOP3.LUT R11, RZ, R11, RZ, 0x33, !PT ;  /* 0x0000000bff0b7212 */ /* 0x000fe200078e33ff */
[----:B------:R-:W-:Y:S01]  /*1040*/  USHF.L.U32 UR4, UR37, UR4, URZ ;  /* 0x0000000425047299 */ /* 0x000fe2000800063f */
[----:B--2---:R-:W-:Y:S01]  /*1050*/  SHF.R.U64 R4, R4, R20, R5 ;  /* 0x0000001404047219 */ /* 0x004fe20000001205 */
[----:B------:R-:W-:Y:S01]  /*1060*/  VIADD R5, R21, 0xffffffff ;  /* 0xffffffff15057836 */ /* 0x000fe20000000000 */
[----:B------:R-:W-:Y:S01]  /*1070*/  LOP3.LUT R11, R26, R11, RZ, 0xc0, !PT ;  /* 0x0000000b1a0b7212 */ /* 0x000fe200078ec0ff */
[----:B------:R-:W-:Y:S01]  /*1080*/  IMAD.MOV R12, RZ, RZ, -R12 ;  /* 0x000000ffff0c7224 */ /* 0x000fe200078e0a0c */
[----:B------:R-:W-:Y:S01]  /*1090*/  R2UR UR47, R27 ;  /* 0x000000001b2f72ca */ /* 0x000fe200000e0000 */
[----:B------:R-:W-:Y:S01]  /*10a0*/  IMAD.MOV R6, RZ, RZ, -R4 ;  /* 0x000000ffff067224 */ /* 0x000fe200078e0a04 */
[----:B------:R-:W-:Y:S01]  /*10b0*/  LOP3.LUT R5, R14, R5, RZ, 0xc0, !PT ;  /* 0x000000050e057212 */ /* 0x000fe200078ec0ff */
[----:B------:R-:W-:Y:S02]  /*10c0*/  IMAD R11, R4, UR4, R11 ;  /* 0x00000004040b7c24 */ /* 0x000fe4000f8e020b */
[----:B------:R-:W-:-:S02]  /*10d0*/  @P6 IMAD R0, R13, R12, R10 ;  /* 0x0000000c0d006224 */ /* 0x000fc400078e020a */
[----:B----4-:R-:W-:Y:S02]  /*10e0*/  IMAD R4, R6, R23, R28 ;  /* 0x0000001706047224 */ /* 0x010fe400078e021c */
[----:B-1----:R-:W-:Y:S02]  /*10f0*/  IMAD R0, R11, R22, R0 ;  /* 0x000000160b007224 */ /* 0x002fe400078e0200 */
[----:B------:R-:W-:Y:S01]  /*1100*/  IMAD R5, R4, R21, R5 ;  /* 0x0000001504057224 */ /* 0x000fe200078e0205 */
[----:B------:R-:W-:-:S04]  /*1110*/  MOV R4, 0x1 ;  /* 0x0000000100047802 */ /* 0x000fc80000000f00 */
[----:B------:R-:W-:Y:S02]  /*1120*/  SEL R104, R5, R0, !P6 ;  /* 0x0000000005687207 */ /* 0x000fe40007000000 */
[----:B------:R-:W-:Y:S02]  /*1130*/  SEL R106, R0, R5, !P6 ;  /* 0x00000005006a7207 */ /* 0x000fe40007000000 */
[----:B------:R-:W-:-:S07]  /*1140*/  PRMT R0, R4, 0x7610, R0 ;  /* 0x0000761004007816 */ /* 0x000fce0000000000 */
.L_x_10:
[----:B------:R-:W-:-:S08]  /*1150*/  NOP ;  /* 0x0000000000007918 */ /* 0x000fd00000000000 */
[----:B------:R-:W1:Y:S02]  /*1160*/  USETMAXREG.TRY_ALLOC.CTAPOOL UP0, 0xe8 ;  /* 0x000000e8000079c8 */ /* 0x000e640008000600 */
[----:B-1----:R-:W-:-:S13]  /*1170*/  PLOP3.LUT P0, PT, PT, PT, UP0, 0x80, 0x0 ;  /* 0x000000000000781c */ /* 0x002fda0003f0f008 */
[----:B------:R-:W-:Y:S05]  /*1180*/  @!P0 BRA `(.L_x_10) ;  /* 0xfffffffc00f08947 */ /* 0x000fea000383ffff */
[----:B------:R-:W-:Y:S02]  /*1190*/  ULDC.64 UR4, c[0x0][0x590] ;  /* 0x0001640000047ab9 */ /* 0x000fe40000000a00 */
[----:B------:R-:W-:Y:S02]  /*11a0*/  IMAD.U32 R110, RZ, RZ, UR4 ;  /* 0x00000004ff6e7e24 */ /* 0x000fe4000f8e00ff */
[----:B------:R-:W-:-:S03]  /*11b0*/  IMAD.U32 R111, RZ, RZ, UR5 ;  /* 0x00000005ff6f7e24 */ /* 0x000fc6000f8e00ff */
[----:B------:R-:W-:-:S04]  /*11c0*/  ISETP.NE.U32.AND P0, PT, R110, RZ, PT ;  /* 0x000000ff6e00720c */ /* 0x000fc80003f05070 */
[----:B------:R-:W-:-:S13]  /*11d0*/  ISETP.NE.AND.EX P0, PT, R111, RZ, PT, P0 ;  /* 0x000000ff6f00720c */ /* 0x000fda0003f05300 */
[----:B------:R-:W-:Y:S05]  /*11e0*/  @P0 BRA `(.L_x_13) ;  /* 0x00000000002c0947 */ /* 0x000fea0003800000 */
[----:B------:R-:W-:Y:S02]  /*11f0*/  ULDC.64 UR4, c[0x0][0x588] ;  /* 0x0001620000047ab9 */ /* 0x000fe40000000a00 */
[----:B------:R-:W-:-:S04]  /*1200*/  ISETP.NE.U32.AND P0, PT, RZ, UR4, PT ;  /* 0x00000004ff007c0c */ /* 0x000fc8000bf05070 */
[----:B------:R-:W-:-:S13]  /*1210*/  ISETP.NE.AND.EX P0, PT, RZ, UR5, PT, P0 ;  /* 0x00000005ff007c0c */ /* 0x000fda000bf05300 */
[----:B------:R-:W-:Y:S05]  /*1220*/  @!P0 BRA `(.L_x_14) ;  /* 0x0000000000108947 */ /* 0x000fea0003800000 */
[----:B------:R-:W1:Y:S02]  /*1230*/  LDC.64 R4, c[0x0][0x588] ;  /* 0x00016200ff047b82 */ /* 0x000e640000000a00 */
[----:B-1----:R1:W5:Y:S01]  /*1240*/  LDG.E R89, desc[UR54][R4.64] ;  /* 0x0000003604597981 */ /* 0x002362000c1e1900 */
[----:B------:R-:W-:Y:S01]  /*1250*/  IMAD.MOV.U32 R88, RZ, RZ, 0x1 ;  /* 0x00000001ff587424 */ /* 0x000fe200078e00ff */
[----:B------:R-:W-:Y:S06]  /*1260*/  BRA `(.L_x_13) ;  /* 0x00000000000c7947 */ /* 0x000fec0003800000 */
.L_x_14:
[----:B------:R-:W-:Y:S01]  /*1270*/  ULDC UR4, c[0x0][0x580] ;  /* 0x0001600000047ab9 */ /* 0x000fe20000000800 */
[----:B------:R-:W-:Y:S02]  /*1280*/  IMAD.MOV.U32 R88, RZ, RZ, 0x1 ;  /* 0x00000001ff587424 */ /* 0x000fe400078e00ff */
[----:B------:R-:W-:-:S07]  /*1290*/  IMAD.U32 R89, RZ, RZ, UR4 ;  /* 0x00000004ff597e24 */ /* 0x000fce000f8e00ff */
.L_x_13:
[----:B------:R-:W-:Y:S02]  /*12a0*/  ULDC.64 UR4, c[0x0][0x5b0] ;  /* 0x00016c0000047ab9 */ /* 0x000fe40000000a00 */
[----:B------:R-:W-:-:S04]  /*12b0*/  ISETP.NE.U32.AND P0, PT, RZ, UR4, PT ;  /* 0x00000004ff007c0c */ /* 0x000fc8000bf05070 */
[----:B------:R-:W-:-:S13]  /*12c0*/  ISETP.NE.AND.EX P0, PT, RZ, UR5, PT, P0 ;  /* 0x00000005ff007c0c */ /* 0x000fda000bf05300 */
[----:B------:R-:W-:Y:S05]  /*12d0*/  @P0 BRA `(.L_x_15) ;  /* 0x0000000000240947 */ /* 0x000fea0003800000 */
[----:B------:R-:W-:Y:S02]  /*12e0*/  ULDC.64 UR4, c[0x0][0x5a8] ;  /* 0x00016a0000047ab9 */ /* 0x000fe40000000a00 */
[----:B------:R-:W-:-:S04]  /*12f0*/  ISETP.NE.U32.AND P0, PT, RZ, UR4, PT ;  /* 0x00000004ff007c0c */ /* 0x000fc8000bf05070 */
[----:B------:R-:W-:-:S13]  /*1300*/  ISETP.NE.AND.EX P0, PT, RZ, UR5, PT, P0 ;  /* 0x00000005ff007c0c */ /* 0x000fda000bf05300 */
[----:B------:R-:W-:Y:S05]  /*1310*/  @!P0 BRA `(.L_x_16) ;  /* 0x00000000000c8947 */ /* 0x000fea0003800000 */
[----:B------:R-:W2:Y:S02]  /*1320*/  LDC.64 R90, c[0x0][0x5a8] ;  /* 0x00016a00ff5a7b82 */ /* 0x000ea40000000a00 */
[----:B--2---:R2:W5:Y:S01]  /*1330*/  LDG.E R90, desc[UR54][R90.64] ;  /* 0x000000365a5a7981 */ /* 0x004562000c1e1900 */
[----:B------:R-:W-:Y:S05]  /*1340*/  BRA `(.L_x_15) ;  /* 0x0000000000087947 */ /* 0x000fea0003800000 */
.L_x_16:
[----:B------:R-:W-:Y:S02]  /*1350*/  ULDC UR4, c[0x0][0x5a0] ;  /* 0x0001680000047ab9 */ /* 0x000fe40000000800 */
[----:B------:R-:W-:-:S07]  /*1360*/  IMAD.U32 R90, RZ, RZ, UR4 ;  /* 0x00000004ff5a7e24 */ /* 0x000fce000f8e00ff */
.L_x_15:
[----:B------:R-:W-:Y:S01]  /*1370*/  LOP3.LUT P1, RZ, R0, 0xff, RZ, 0xc0, !PT ;  /* 0x000000ff00ff7812 */ /* 0x000fe2000782c0ff */
[----:B------:R-:W-:Y:S01]  /*1380*/  UMOV UR39, URZ ;  /* 0x0000003f00277c82 */ /* 0x000fe20008000000 */
[----:B------:R-:W-:-:S11]  /*1390*/  PLOP3.LUT P0, PT, PT, PT, PT, 0x80, 0x0 ;  /* 0x000000000000781c */ /* 0x000fd60003f0f070 */
[----:B------:R-:W-:Y:S05]  /*13a0*/  @!P1 BRA `(.L_x_17) ;  /* 0x0000003800c49947 */ /* 0x000fea0003800000 */
[C---:B------:R-:W-:Y:S01]  /*13b0*/  SHF.L.U32 R0, R3.reuse, 0x5, RZ ;  /* 0x0000000503007819 */ /* 0x040fe200000006ff */
[----:B------:R-:W-:Y:S01]  /*13c0*/  ULDC.64 UR4, c[0x0][0x288] ;  /* 0x0000a20000047ab9 */ /* 0x000fe20000000a00 */
[----:B-1----:R-:W-:Y:S01]  /*13d0*/  SHF.R.U32.HI R5, RZ, 0x1, R3 ;  /* 0x00000001ff057819 */ /* 0x002fe20000011603 */
[----:B------:R-:W1:Y:S01]  /*13e0*/  LDC R94, c[0x0][0x900] ;  /* 0x00024000ff5e7b82 */ /* 0x000e620000000800 */
[----:B------:R-:W-:Y:S01]  /*13f0*/  LOP3.LUT R4, R0, 0xc0, RZ, 0xc0, !PT ;  /* 0x000000c000047812 */ /* 0x000fe200078ec0ff */
[----:B------:R-:W-:Y:S01]  /*1400*/  IMAD.U32 R6, RZ, RZ, UR4 ;  /* 0x00000004ff067e24 */ /* 0x000fe2000f8e00ff */
[C---:B--2---:R-:W-:Y:S01]  /*1410*/  LOP3.LUT R91, R3.reuse, 0x3, RZ, 0xc0, !PT ;  /* 0x00000003035b7812 */ /* 0x044fe200078ec0ff */
[----:B------:R-:W-:Y:S01]  /*1420*/  UIADD3 UR4, UR5, 0x3f, URZ ;  /* 0x0000003f05047890 */ /* 0x000fe2000fffe03f */
[----:B------:R-:W-:Y:S01]  /*1430*/  LOP3.LUT R4, R4, 0x8, R5, 0xf8, !PT ;  /* 0x0000000804047812 */ /* 0x000fe200078ef805 */
[C---:B------:R-:W-:Y:S01]  /*1440*/  IMAD.SHL.U32 R5, R3.reuse, 0x4, RZ ;  /* 0x0000000403057824 */ /* 0x040fe200078e00ff */
[----:B------:R-:W-:Y:S01]  /*1450*/  LOP3.LUT P0, RZ, R3, 0x4, RZ, 0xc0, !PT ;  /* 0x0000000403ff7812 */ /* 0x000fe2000780c0ff */
[----:B------:R-:W-:Y:S01]  /*1460*/  IMAD R91, R91, -0x2, R6 ;  /* 0xfffffffe5b5b7824 */ /* 0x000fe200078e0206 */
[----:B------:R-:W-:Y:S01]  /*1470*/  LOP3.LUT R96, R3, 0xff, RZ, 0xc0, !PT ;  /* 0x000000ff03607812 */ /* 0x000fe200078ec0ff */
[----:B------:R-:W-:Y:S01]  /*1480*/  USHF.R.S32.HI UR5, URZ, 0x1f, UR4 ;  /* 0x0000001f3f057899 */ /* 0x000fe20008011404 */
[----:B------:R-:W-:Y:S01]  /*1490*/  SHF.R.U32.HI R3, RZ, 0x2, R3 ;  /* 0x00000002ff037819 */ /* 0x000fe20000011603 */
[----:B------:R-:W-:Y:S01]  /*14a0*/  ULDC UR6, c[0x0][0x284] ;  /* 0x0000a10000067ab9 */ /* 0x000fe20000000800 */
[----:B------:R-:W-:Y:S01]  /*14b0*/  LOP3.LUT R6, R4, 0x18, R5, 0x78, !PT ;  /* 0x0000001804067812 */ /* 0x000fe200078e7805 */
[----:B------:R-:W-:Y:S01]  /*14c0*/  ULEA.HI UR5, UR5, UR4, URZ, 0x6 ;  /* 0x0000000405057291 */ /* 0x000fe2000f8f303f */
[----:B------:R-:W-:Y:S01]  /*14d0*/  LOP3.LUT R5, R3, 0x7, RZ, 0xc0, !PT ;  /* 0x0000000703057812 */ /* 0x000fe200078ec0ff */
[----:B------:R-:W-:Y:S01]  /*14e0*/  IMAD.MOV.U32 R95, RZ, RZ, 0x1 ;  /* 0x00000001ff5f7424 */ /* 0x000fe200078e00ff */
[--C-:B------:R-:W-:Y:S01]  /*14f0*/  SHF.R.U32.HI R4, RZ, 0x5, R96.reuse ;  /* 0x00000005ff047819 */ /* 0x100fe20000011660 */
[----:B------:R-:W-:Y:S01]  /*1500*/  USHF.R.S32.HI UR43, URZ, 0x6, UR5 ;  /* 0x000000063f2b7899 */ /* 0x000fe20008011405 */
[C---:B------:R-:W-:Y:S01]  /*1510*/  LOP3.LUT R3, R0.reuse, 0x20, RZ, 0xc0, !PT ;  /* 0x0000002000037812 */ /* 0x040fe200078ec0ff */
[----:B-----5:R-:W-:Y:S01]  /*1520*/  IMAD.MOV.U32 R102, RZ, RZ, R89 ;  /* 0x000000ffff667224 */ /* 0x020fe200078e0059 */
[----:B------:R-:W-:Y:S01]  /*1530*/  LOP3.LUT R93, R0, 0x100, RZ, 0xc0, !PT ;  /* 0x00000100005d7812 */ /* 0x000fe200078ec0ff */
[C---:B------:R-:W-:Y:S01]  /*1540*/  IMAD.SHL.U32 R92, R4.reuse, 0x10, RZ ;  /* 0x00000010045c7824 */ /* 0x040fe200078e00ff */
[----:B------:R-:W-:Y:S01]  /*1550*/  UISETP.LT.AND UP0, UPT, UR43, 0x1, UPT ;  /* 0x000000012b00788c */ /* 0x000fe2000bf01270 */
[C---:B------:R-:W-:Y:S01]  /*1560*/  IMAD R3, R4.reuse, 0x200, R3 ;  /* 0x0000020004037824 */ /* 0x040fe200078e0203 */
[----:B------:R-:W-:Y:S01]  /*1570*/  MOV R97, 0x10 ;  /* 0x0000001000617802 */ /* 0x000fe20000000f00 */
[--C-:B------:R-:W-:Y:S01]  /*1580*/  IMAD R99, R4, -0x10, -R5.reuse ;  /* 0xfffffff004637824 */ /* 0x100fe200078e0a05 */
[----:B------:R-:W-:Y:S01]  /*1590*/  LOP3.LUT R92, R92, 0xfffffff0, R5, 0xe2, !PT ;  /* 0xfffffff05c5c7812 */ /* 0x000fe200078ee205 */
[----:B------:R-:W-:Y:S01]  /*15a0*/  IMAD.MOV.U32 R5, RZ, RZ, 0x1 ;  /* 0x00000001ff057424 */ /* 0x000fe200078e00ff */
[----:B------:R-:W-:Y:S01]  /*15b0*/  IADD3 R93, R6, R3, R93 ;  /* 0x00000003065d7210 */ /* 0x000fe20007ffe05d */
[----:B------:R-:W-:Y:S01]  /*15c0*/  IMAD.MOV.U32 R3, RZ, RZ, -0x1 ;  /* 0xffffffffff037424 */ /* 0x000fe200078e00ff */
[----:B------:R-:W-:Y:S01]  /*15d0*/  USEL UR48, UR43, 0x1, UP0 ;  /* 0x000000012b307887 */ /* 0x000fe20008000000 */
[----:B------:R-:W-:Y:S01]  /*15e0*/  SHF.R.U32.HI R109, RZ, 0x7, R96 ;  /* 0x00000007ff6d7819 */ /* 0x000fe20000011660 */
[----:B------:R-:W-:Y:S01]  /*15f0*/  IMAD.MOV.U32 R103, RZ, RZ, R89 ;  /* 0x000000ffff677224 */ /* 0x000fe200078e0059 */
[----:B------:R-:W-:Y:S01]  /*1600*/  LOP3.LUT R107, R19, 0x1, RZ, 0xfc, !PT ;  /* 0x00000001136b7812 */ /* 0x000fe200078efcff */
[----:B------:R-:W-:Y:S01]  /*1610*/  VIADD R96, R96, 0x1f ;  /* 0x0000001f60607836 */ /* 0x000fe20000000000 */
[-C--:B-1----:R-:W-:Y:S01]  /*1620*/  SHF.L.U32 R3, R3, R94.reuse, RZ ;  /* 0x0000005e03037219 */ /* 0x082fe200000006ff */
[----:B------:R-:W-:Y:S01]  /*1630*/  VIADD R99, R99, UR6 ;  /* 0x0000000663637c36 */ /* 0x000fe20008000000 */
[----:B------:R-:W-:Y:S01]  /*1640*/  SHF.L.U32 R94, R5, R94, RZ ;  /* 0x0000005e055e7219 */ /* 0x000fe200000006ff */
[----:B------:R-:W-:Y:S01]  /*1650*/  ULDC.64 UR56, c[0x0][0x198] ;  /* 0x0000660000387ab9 */ /* 0x000fe20000000a00 */
[----:B------:R-:W-:Y:S01]  /*1660*/  LOP3.LUT R108, R18, 0x1, RZ, 0xfc, !PT ;  /* 0x00000001126c7812 */ /* 0x000fe200078efcff */
[----:B------:R-:W-:Y:S01]  /*1670*/  UMOV UR40, URZ ;  /* 0x0000003f00287c82 */ /* 0x000fe20008000000 */
[C---:B------:R-:W-:Y:S01]  /*1680*/  PRMT R100, R88.reuse, 0x7610, R100 ;  /* 0x0000761058647816 */ /* 0x040fe20000000064 */
[----:B------:R-:W-:Y:S01]  /*1690*/  UMOV UR41, URZ ;  /* 0x0000003f00297c82 */ /* 0x000fe20008000000 */
[----:B------:R-:W-:Y:S01]  /*16a0*/  PRMT R101, R88, 0x7610, R101 ;  /* 0x0000761058657816 */ /* 0x000fe20000000065 */
[----:B------:R-:W-:Y:S01]  /*16b0*/  UIADD3 UR48, UR43, -UR48, URZ ;  /* 0x800000302b307290 */ /* 0x000fe2000fffe03f */
[----:B------:R-:W-:Y:S01]  /*16c0*/  SEL R97, R97, 0xfffffff0, !P0 ;  /* 0xfffffff061617807 */ /* 0x000fe20004000000 */
[----:B------:R-:W-:Y:S01]  /*16d0*/  UMOV UR42, URZ ;  /* 0x0000003f002a7c82 */ /* 0x000fe20008000000 */
[----:B------:R-:W-:Y:S01]  /*16e0*/  LOP3.LUT R98, RZ, R3, RZ, 0x33, !PT ;  /* 0x00000003ff627212 */ /* 0x000fe200078e33ff */
[----:B------:R-:W-:-:S08]  /*16f0*/  UMOV UR39, URZ ;  /* 0x0000003f00277c82 */ /* 0x000fd00008000000 */
.L_x_91:
[----:B-1----:R-:W1:Y:S01]  /*1700*/  SHFL.IDX PT, R0, R109, RZ, 0x1f ;  /* 0x00001fff6d007589 */ /* 0x002e6200000e0000 */
[----:B------:R-:W2:Y:S01]  /*1710*/  S2UR UR49, SR_CgaCtaId ;  /* 0x00000000003179c3 */ /* 0x000ea20000008800 */
[----:B------:R-:W-:Y:S01]  /*1720*/  UMOV UR50, 0x400 ;  /* 0x0000040000327882 */ /* 0x000fe20000000000 */
[----:B-1----:R-:W-:Y:S01]  /*1730*/  R2UR UR4, R0 ;  /* 0x00000000000472ca */ /* 0x002fe200000e0000 */
[----:B--2---:R-:W-:-:S12]  /*1740*/  ULEA UR50, UR49, UR50, 0x18 ;  /* 0x0000003231327291 */ /* 0x004fd8000f8ec03f */
[----:B------:R-:W-:-:S04]  /*1750*/  ULEA.HI UR5, UR4, UR4, URZ, 0x1 ;  /* 0x0000000404057291 */ /* 0x000fc8000f8f083f */
[----:B------:R-:W-:-:S04]  /*1760*/  ULOP3.LUT UR5, UR5, 0x7fffe, URZ, 0xc0, !UPT ;  /* 0x0007fffe05057892 */ /* 0x000fc8000f8ec03f */
[----:B------:R-:W-:-:S03]  /*1770*/  UIADD3 UR5, UR4, -UR5, URZ ;  /* 0x8000000504057290 */ /* 0x000fc6000fffe03f */
[----:B------:R-:W-:Y:S01]  /*1780*/  ULDC UR4, c[0x0][0x28c] ;  /* 0x0000a30000047ab9 */ /* 0x000fe20000000800 */
[----:B------:R-:W-:Y:S01]  /*1790*/  ULEA UR5, UR5, UR50, 0xd ;  /* 0x0000003205057291 */ /* 0x000fe2000f8e683f */
[----:B------:R-:W-:-:S03]  /*17a0*/  ISETP.LT.AND P0, PT, RZ, UR4, PT ;  /* 0x00000004ff007c0c */ /* 0x000fc6000bf01270 */
[----:B------:R-:W-:-:S04]  /*17b0*/  UIADD3 UR5, UR5, 0x8400, URZ ;  /* 0x0000840005057890 */ /* 0x000fc8000fffe03f */
[----:B------:R-:W-:-:S04]  /*17c0*/  USHF.R.U32.HI UR5, URZ, 0x4, UR5 ;  /* 0x000000043f057899 */ /* 0x000fc80008011605 */
[----:B------:R-:W-:-:S04]  /*17d0*/  ULOP3.LUT UR5, UR5, 0x3fff, URZ, 0xc0, !UPT ;  /* 0x00003fff05057892 */ /* 0x000fc8000f8ec03f */
[----:B------:R-:W-:Y:S01]  /*17e0*/  ULOP3.LUT UR44, UR5, 0x10000, URZ, 0xfc, !UPT ;  /* 0x00010000052c7892 */ /* 0x000fe2000f8efc3f */
[----:B------:R-:W-:Y:S11]  /*17f0*/  @P0 BRA `(.L_x_18) ;  /* 0x0000000000400947 */ /* 0x000ff60003800000 */
[----:B------:R-:W-:Y:S01]  /*1800*/  MOV R0, 0x0 ;  /* 0x0000000000007802 */ /* 0x000fe20000000f00 */
[----:B------:R-:W-:Y:S01]  /*1810*/  ULDC.64 UR4, c[0x4][0x70] ;  /* 0x01001c0000047ab9 */ /* 0x000fe20000000a00 */
[----:B------:R-:W-:Y:S01]  /*1820*/  ULDC.64 UR6, c[0x4][0x8] ;  /* 0x0100020000067ab9 */ /* 0x000fe20000000a00 */
[----:B------:R-:W-:Y:S01]  /*1830*/  IMAD.U32 R4, RZ, RZ, UR4 ;  /* 0x00000004ff047e24 */ /* 0x000fe2000f8e00ff */
[----:B------:R1:W2:Y:S01]  /*1840*/  LDC.64 R14, c[0x4][R0] ;  /* 0x01000000000e7b82 */ /* 0x0002a20000000a00 */
[----:B------:R-:W-:Y:S01]  /*1850*/  MOV R5, UR5 ;  /* 0x0000000500057c02 */ /* 0x000fe20008000f00 */
[----:B------:R-:W-:Y:S01]  /*1860*/  ULDC.64 UR4, c[0x4][0x78] ;  /* 0x01001e0000047ab9 */ /* 0x000fe20000000a00 */
[----:B------:R-:W-:Y:S01]  /*1870*/  IMAD.U32 R10, RZ, RZ, UR6 ;  /* 0x00000006ff0a7e24 */ /* 0x000fe2000f8e00ff */
[----:B------:R-:W-:Y:S01]  /*1880*/  MOV R13, RZ ;  /* 0x000000ff000d7202 */ /* 0x000fe20000000f00 */
[----:B------:R-:W-:Y:S02]  /*1890*/  IMAD.U32 R6, RZ, RZ, UR4 ;  /* 0x00000004ff067e24 */ /* 0x000fe4000f8e00ff */
[----:B------:R-:W-:-:S02]  /*18a0*/  IMAD.U32 R7, RZ, RZ, UR5 ;  /* 0x00000005ff077e24 */ /* 0x000fc4000f8e00ff */
[----:B------:R-:W-:Y:S02]  /*18b0*/  IMAD.U32 R11, RZ, RZ, UR7 ;  /* 0x00000007ff0b7e24 */ /* 0x000fe4000f8e00ff */
[----:B------:R-:W-:Y:S02]  /*18c0*/  IMAD.MOV.U32 R8, RZ, RZ, 0x1e1 ;  /* 0x000001e1ff087424 */ /* 0x000fe400078e00ff */
[----:B-1----:R-:W-:-:S07]  /*18d0*/  IMAD.MOV.U32 R12, RZ, RZ, 0x1 ;  /* 0x00000001ff0c7424 */ /* 0x002fce00078e00ff */
[----:B------:R-:W-:-:S07]  /*18e0*/  LEPC R20, `(.L_x_18) ;  /* 0x000000001014794e */ /* 0x000fce0000000000 */
[----:B--2---:R-:W-:Y:S05]  /*18f0*/  CALL.ABS.NOINC R14 ;  /* 0x000000000e007343 */ /* 0x004fea0003c00000 */
.L_x_18:
[----:B------:R-:W-:-:S13]  /*1900*/  ISETP.NE.AND P0, PT, R107, 0x3, PT ;  /* 0x000000036b00780c */ /* 0x000fda0003f05270 */
[----:B------:R-:W-:Y:S05]  /*1910*/  @!P0 BRA `(.L_x_19) ;  /* 0x0000000000048947 */ /* 0x000fea0003800000 */
[----:B------:R-:W-:Y:S01]  /*1920*/  BPT.TRAP 0x1 ;  /* 0x000000040000795c */ /* 0x000fe20000300000 */
.L_x_19:
[----:B------:R-:W-:Y:S02]  /*1930*/  IMAD.U32 R3, RZ, RZ, UR42 ;  /* 0x0000002aff037e24 */ /* 0x000fe4000f8e00ff */
[----:B------:R-:W-:-:S03]  /*1940*/  IMAD.U32 R0, RZ, RZ, UR41 ;  /* 0x00000029ff007e24 */ /* 0x000fc6000f8e00ff */
[----:B------:R-:W-:Y:S02]  /*1950*/  LEA R3, R3, UR50, 0x3 ;  /* 0x0000003203037c11 */ /* 0x000fe4000f8e18ff */
[----:B------:R-:W-:-:S04]  /*1960*/  SHF.L.U32 R0, R0, 0x1f, RZ ;  /* 0x0000001f00007819 */ /* 0x000fc800000006ff */
[----:B------:R1:W2:Y:S01]  /*1970*/  SYNCS.PHASECHK.TRANS64.TRYWAIT P1, [R3+URZ], R0 ;  /* 0x00000000030075a7 */ /* 0x0002a2000802017f */
[----:B------:R-:W-:Y:S05]  /*1980*/  @!P0 BRA `(.L_x_20) ;  /* 0x0000000000048947 */ /* 0x000fea0003800000 */
[----:B------:R-:W-:Y:S01]  /*1990*/  BPT.TRAP 0x1 ;  /* 0x000000040000795c */ /* 0x000fe20000300000 */
.L_x_20:
[----:B------:R-:W-:-:S05]  /*19a0*/  IMAD.U32 R4, RZ, RZ, UR48 ;  /* 0x00000030ff047e24 */ /* 0x000fca000f8e00ff */
[----:B------:R-:W-:Y:S01]  /*19b0*/  ISETP.GE.AND P2, PT, R4, 0x1, PT ;  /* 0x000000010400780c */ /* 0x000fe20003f46270 */
[----:B--2---:R-:W-:-:S12]  /*19c0*/  @P1 BRA `(.L_x_21) ;  /* 0x0000000000081947 */ /* 0x004fd80003800000 */
[----:B------:R-:W2:Y:S02]  /*19d0*/  SYNCS.PHASECHK.TRANS64.TRYWAIT P1, [R3+URZ], R0 ;  /* 0x00000000030075a7 */ /* 0x000ea4000802017f */
[----:B--2---:R-:W-:Y:S05]  /*19e0*/  @!P1 BRA `(.L_x_22) ;  /* 0x00000060002c9947 */ /* 0x004fea0003800000 */
.L_x_21:
[----:B------:R-:W-:Y:S05]  /*19f0*/  WARPSYNC.ALL ;  /* 0x0000000000007948 */ /* 0x000fea0003800000 */
[----:B------:R-:W-:Y:S01]  /*1a00*/  UIADD3 UR4, UR50, 0x20400, URZ ;  /* 0x0002040032047890 */ /* 0x000fe2000fffe03f */
[----:B------:R-:W-:Y:S01]  /*1a10*/  WARPGROUP.ARRIVE ;  /* 0x00000000000079c5 */ /* 0x000fe20000000000 */
[----:B------:R-:W-:Y:S02]  /*1a20*/  ULEA UR9, UR42, UR44, 0xa ;  /* 0x0000002c2a097291 */ /* 0x000fe4000f8e503f */
[----:B------:R-:W-:Y:S01]  /*1a30*/  USHF.R.U32.HI UR4, URZ, 0x4, UR4 ;  /* 0x000000043f047899 */ /* 0x000fe20008011604 */
[----:B------:R-:W-:Y:S01]  /*1a40*/  UMOV UR5, 0x40000040 ;  /* 0x4000004000057882 */ /* 0x000fe20000000000 */
[----:B------:R-:W-:-:S02]  /*1a50*/  UMOV UR7, 0x40000040 ;  /* 0x4000004000077882 */ /* 0x000fc40000000000 */
[----:B------:R-:W-:-:S04]  /*1a60*/  ULOP3.LUT UR4, UR4, 0x3fff, URZ, 0xc0, !UPT ;  /* 0x00003fff04047892 */ /* 0x000fc8000f8ec03f */
[----:B------:R-:W-:-:S03]  /*1a70*/  ULOP3.LUT UR8, UR4, 0x10000, URZ, 0xfc, !UPT ;  /* 0x0001000004087892 */ /* 0x000fc6000f8efc3f */
[----:B------:R-:W-:Y:S01]  /*1a80*/  UMOV UR4, UR9 ;  /* 0x0000000900047c82 */ /* 0x000fe20008000000 */
[----:B------:R-:W-:-:S07]  /*1a90*/  ULEA UR10, UR42, UR8, 0xa ;  /* 0x000000082a0a7291 */ /* 0x000fce000f8e503f */
[----:B------:R-:W-:Y:S02]  /*1aa0*/  UMOV UR6, UR10 ;  /* 0x0000000a00067c82 */ /* 0x000fe40008000000 */
[----:B------:R-:W-:Y:S01]  /*1ab0*/  HGMMA.64x128x16.F32 R24, gdesc[UR4], RZ, !UPT, gsb0 ;  /* 0x01e00000041879f0 */ /* 0x000fe2000c0008ff */
[----:B------:R-:W-:Y:S02]  /*1ac0*/  UIADD3 UR4, UR9, 0x2, URZ ;  /* 0x0000000209047890 */ /* 0x000fe4000fffe03f */
[----:B------:R-:W-:Y:S01]  /*1ad0*/  UIADD3 UR6, UR10, 0x2, URZ ;  /* 0x000000020a067890 */ /* 0x000fe2000fffe03f */
[----:B------:R-:W-:Y:S01]  /*1ae0*/  UMOV UR5, 0x40000040 ;  /* 0x4000004000057882 */ /* 0x000fe20000000000 */
[----:B------:R-:W-:Y:S01]  /*1af0*/  UMOV UR7, 0x40000040 ;  /* 0x4000004000077882 */ /* 0x000fe20000000000 */
[----:B------:R-:W-:Y:S02]  /*1b00*/  WARPGROUP.DEPBAR.LE gsb0, 0x0 ;  /* 0x00008000000079c5 */ /* 0x000fe40000010000 */
[----:B------:R-:W-:-:S06]  /*1b10*/  WARPGROUP.ARRIVE ;  /* 0x00000000000079c5 */ /* 0x000fcc0000000000 */
[----:B------:R-:W-:Y:S01]  /*1b20*/  HGMMA.64x128x16.F32 R24, gdesc[UR4], R24, gsb0 ;  /* 0x01e00000041879f0 */ /* 0x000fe20008000818 */
        /* <DEDUP_REMOVED lines=13> */
[----:B------:R-:W-:Y:S03]  /*1c00*/  HGMMA.64x128x16.F32 R24, gdesc[UR4], R24, gsb0 ;  /* 0x01e00000041879f0 */ /* 0x000fe60008000818 */
[----:B------:R-:W-:Y:S02]  /*1c10*/  WARPGROUP.DEPBAR.LE gsb0, 0x0 ;  /* 0x00008000000079c5 */ /* 0x000fe40000010000 */
[----:B------:R-:W-:Y:S05]  /*1c20*/  @!P2 BRA `(.L_x_23) ;  /* 0x000000040010a947 */ /* 0x000fea0003800000 */
[----:B------:R-:W-:Y:S01]  /*1c30*/  UIADD3 UR4, UR42, 0x1, URZ ;  /* 0x000000012a047890 */ /* 0x000fe2000fffe03f */
[----:B-12---:R-:W-:Y:S01]  /*1c40*/  IMAD.U32 R0, RZ, RZ, UR48 ;  /* 0x00000030ff007e24 */ /* 0x006fe2000f8e00ff */
[----:B------:R-:W-:Y:S02]  /*1c50*/  UMOV UR10, UR42 ;  /* 0x0000002a000a7c82 */ /* 0x000fe40008000000 */
[----:B------:R-:W-:-:S04]  /*1c60*/  UISETP.NE.AND UP0, UPT, UR4, 0x6, UPT ;  /* 0x000000060400788c */ /* 0x000fc8000bf05270 */
[----:B------:R-:W-:Y:S02]  /*1c70*/  USEL UR5, URZ, 0x1, UP0 ;  /* 0x000000013f057887 */ /* 0x000fe40008000000 */
[----:B------:R-:W-:Y:S02]  /*1c80*/  USEL UR9, UR4, URZ, UP0 ;  /* 0x0000003f04097287 */ /* 0x000fe40008000000 */
[----:B------:R-:W-:-:S06]  /*1c90*/  ULOP3.LUT UR5, UR41, UR5, URZ, 0x3c, !UPT ;  /* 0x0000000529057292 */ /* 0x000fcc000f8e3c3f */
[----:B------:R-:W-:-:S07]  /*1ca0*/  IMAD.U32 R5, RZ, RZ, UR5 ;  /* 0x00000005ff057e24 */ /* 0x000fce000f8e00ff */
.L_x_30:
[----:B-12---:R-:W-:Y:S05]  /*1cb0*/  @!P0 BRA `(.L_x_24) ;  /* 0x0000000000048947 */ /* 0x006fea0003800000 */
[----:B------:R-:W-:Y:S01]  /*1cc0*/  BPT.TRAP 0x1 ;  /* 0x000000040000795c */ /* 0x000fe20000300000 */
.L_x_24:
[----:B------:R-:W-:Y:S01]  /*1cd0*/  ULEA UR4, UR9, UR50, 0x3 ;  /* 0x0000003209047291 */ /* 0x000fe2000f8e183f */
[----:B------:R-:W-:-:S08]  /*1ce0*/  SHF.L.U32 R3, R5, 0x1f, RZ ;  /* 0x0000001f05037819 */ /* 0x000fd000000006ff */
[----:B------:R1:W2:Y:S01]  /*1cf0*/  SYNCS.PHASECHK.TRANS64.TRYWAIT P1, [UR4], R3 ;  /* 0x00000003ff0075a7 */ /* 0x0002a20008020144 */
[----:B------:R-:W-:Y:S05]  /*1d00*/  @!P0 BRA `(.L_x_25) ;  /* 0x0000000000048947 */ /* 0x000fea0003800000 */
[----:B------:R-:W-:Y:S01]  /*1d10*/  BPT.TRAP 0x1 ;  /* 0x000000040000795c */ /* 0x000fe20000300000 */
.L_x_25:
[----:B--2---:R-:W-:Y:S05]  /*1d20*/  @P1 BRA `(.L_x_26) ;  /* 0x0000000000081947 */ /* 0x004fea0003800000 */
[----:B------:R-:W2:Y:S02]  /*1d30*/  SYNCS.PHASECHK.TRANS64.TRYWAIT P1, [UR4], R3 ;  /* 0x00000003ff0075a7 */ /* 0x000ea40008020144 */
[----:B--2---:R-:W-:Y:S05]  /*1d40*/  @!P1 BRA `(.L_x_27) ;  /* 0x0000005c00689947 */ /* 0x004fea0003800000 */
.L_x_26:
[----:B------:R-:W-:Y:S01]  /*1d50*/  ULEA UR11, UR9, UR44, 0xa ;  /* 0x0000002c090b7291 */ /* 0x000fe2000f8e503f */
[----:B------:R-:W-:Y:S01]  /*1d60*/  WARPGROUP.ARRIVE ;  /* 0x00000000000079c5 */ /* 0x000fe20000000000 */
[----:B------:R-:W-:Y:S01]  /*1d70*/  ULEA UR12, UR9, UR8, 0xa ;  /* 0x00000008090c7291 */ /* 0x000fe2000f8e503f */
[----:B------:R-:W-:Y:S01]  /*1d80*/  UMOV UR5, 0x40000040 ;  /* 0x4000004000057882 */ /* 0x000fe20000000000 */
[----:B------:R-:W-:-:S03]  /*1d90*/  UMOV UR7, 0x40000040 ;  /* 0x4000004000077882 */ /* 0x000fc60000000000 */
[----:B------:R-:W-:Y:S02]  /*1da0*/  UMOV UR4, UR11 ;  /* 0x0000000b00047c82 */ /* 0x000fe40008000000 */
[----:B------:R-:W-:Y:S02]  /*1db0*/  UMOV UR6, UR12 ;  /* 0x0000000c00067c82 */ /* 0x000fe40008000000 */
[----:B------:R-:W-:Y:S01]  /*1dc0*/  HGMMA.64x128x16.F32 R24, gdesc[UR4], R24, gsb0 ;  /* 0x01e00000041879f0 */ /* 0x000fe20008000818 */
[----:B------:R-:W-:Y:S02]  /*1dd0*/  UIADD3 UR4, UR11, 0x2, URZ ;  /* 0x000000020b047890 */ /* 0x000fe4000fffe03f */
[----:B------:R-:W-:Y:S01]  /*1de0*/  UIADD3 UR6, UR12, 0x2, URZ ;  /* 0x000000020c067890 */ /* 0x000fe2000fffe03f */
[----:B------:R-:W-:Y:S01]  /*1df0*/  UMOV UR5, 0x40000040 ;  /* 0x4000004000057882 */ /* 0x000fe20000000000 */
[----:B------:R-:W-:Y:S01]  /*1e00*/  UMOV UR7, 0x40000040 ;  /* 0x4000004000077882 */ /* 0x000fe20000000000 */
[----:B------:R-:W-:-:S02]  /*1e10*/  WARPGROUP.DEPBAR.LE gsb0, 0x0 ;  /* 0x00008000000079c5 */ /* 0x000fc40000010000 */
        /* <DEDUP_REMOVED lines=18> */
[----:B------:R-:W-:Y:S01]  /*1f40*/  BPT.TRAP 0x1 ;  /* 0x000000040000795c */ /* 0x000fe20000300000 */
.L_x_28:
[----:B------:R-:W-:Y:S01]  /*1f50*/  ULEA UR4, UR10, UR50, 0x3 ;  /* 0x000000320a047291 */ /* 0x000fe2000f8e183f */
[----:B------:R-:W-:-:S03]  /*1f60*/  ISETP.GT.U32.AND P1, PT, R19, 0x1, PT ;  /* 0x000000011300780c */ /* 0x000fc60003f24070 */
[----:B------:R-:W-:-:S04]  /*1f70*/  UIADD3 UR4, UR4, 0x30, URZ ;  /* 0x0000003004047890 */ /* 0x000fc8000fffe03f */
[----:B------:R-:W-:-:S09]  /*1f80*/  UPRMT UR4, URZ, 0x654, UR4 ;  /* 0x000006543f047896 */ /* 0x000fd20008000004 */
[----:B------:R-:W-:Y:S01]  /*1f90*/  SYNCS.ARRIVE.TRANS64.RED.A1T0 RZ, [UR4], RZ ;  /* 0x000000ffffff79a7 */ /* 0x000fe20008100404 */
[----:B------:R-:W-:Y:S05]  /*1fa0*/  @P1 BRA `(.L_x_29) ;  /* 0x0000000000041947 */ /* 0x000fea0003800000 */
[----:B------:R-:W-:Y:S01]  /*1fb0*/  BPT.TRAP 0x1 ;  /* 0x000000040000795c */ /* 0x000fe20000300000 */
.L_x_29:
[----:B------:R-:W-:Y:S01]  /*1fc0*/  UIADD3 UR9, UR9, 0x1, URZ ;  /* 0x0000000109097890 */ /* 0x000fe2000fffe03f */
[C---:B------:R-:W-:Y:S01]  /*1fd0*/  ISETP.GT.AND P1, PT, R0.reuse, 0x1, PT ;  /* 0x000000010000780c */ /* 0x040fe20003f24270 */
[----:B------:R-:W-:Y:S01]  /*1fe0*/  UIADD3 UR10, UR10, 0x1, URZ ;  /* 0x000000010a0a7890 */ /* 0x000fe2000fffe03f */
[----:B------:R-:W-:Y:S01]  /*1ff0*/  VIADD R0, R0, 0xffffffff ;  /* 0xffffffff00007836 */ /* 0x000fe20000000000 */
[----:B------:R-:W-:Y:S02]  /*2000*/  UISETP.NE.AND UP0, UPT, UR9, 0x6, UPT ;  /* 0x000000060900788c */ /* 0x000fe4000bf05270 */
[----:B------:R-:W-:Y:S02]  /*2010*/  UISETP.NE.AND UP1, UPT, UR10, 0x6, UPT ;  /* 0x000000060a00788c */ /* 0x000fe4000bf25270 */
[----:B------:R-:W-:Y:S02]  /*2020*/  USEL UR4, URZ, 0x1, UP0 ;  /* 0x000000013f047887 */ /* 0x000fe40008000000 */
[----:B------:R-:W-:-:S02]  /*2030*/  USEL UR9, UR9, URZ, UP0 ;  /* 0x0000003f09097287 */ /* 0x000fc40008000000 */
[----:B------:R-:W-:Y:S02]  /*2040*/  USEL UR10, UR10, URZ, UP1 ;  /* 0x0000003f0a0a7287 */ /* 0x000fe40008800000 */
[----:B------:R-:W-:Y:S01]  /*2050*/  LOP3.LUT R5, R5, UR4, RZ, 0x3c, !PT ;  /* 0x0000000405057c12 */ /* 0x000fe2000f8e3cff */
[----:B------:R-:W-:Y:S09]  /*2060*/  @P1 BRA `(.L_x_30) ;  /* 0xfffffffc00101947 */ /* 0x000ff2000383ffff */
.L_x_23:
[----:B-12---:R-:W1:Y:S02]  /*2070*/  LDC R0, c[0x0][0x28c] ;  /* 0x0000a300ff007b82 */ /* 0x006e640000000800 */
[----:B-1----:R-:W-:-:S13]  /*2080*/  ISETP.GE.AND P1, PT, R0, 0x1, PT ;  /* 0x000000010000780c */ /* 0x002fda0003f26270 */
[----:B------:R-:W-:Y:S05]  /*2090*/  @!P1 BRA `(.L_x_31) ;  /* 0x0000000000349947 */ /* 0x000fea0003800000 */
[----:B------:R-:W-:Y:S05]  /*20a0*/  @!P0 BRA `(.L_x_32) ;  /* 0x0000000000048947 */ /* 0x000fea0003800000 */
[----:B------:R-:W-:Y:S01]  /*20b0*/  BPT.TRAP 0x1 ;  /* 0x000000040000795c */ /* 0x000fe20000300000 */
.L_x_32:
[----:B------:R-:W-:Y:S01]  /*20c0*/  UIADD3 UR6, UR48, UR42, URZ ;  /* 0x0000002a30067290 */ /* 0x000fe2000fffe03f */
[----:B------:R-:W-:-:S03]  /*20d0*/  ISETP.GT.U32.AND P0, PT, R19, 0x1, PT ;  /* 0x000000011300780c */ /* 0x000fc60003f04070 */
[----:B------:R-:W-:-:S04]  /*20e0*/  UIMAD.WIDE.U32 UR4, UR6, -0x55555555, URZ ;  /* 0xaaaaaaab060478a5 */ /* 0x000fc8000f8e003f */
[----:B------:R-:W-:-:S04]  /*20f0*/  USHF.R.U32.HI UR4, URZ, 0x2, UR5 ;  /* 0x000000023f047899 */ /* 0x000fc80008011605 */
[----:B------:R-:W-:-:S04]  /*2100*/  UIMAD UR6, UR4, -0x6, UR6 ;  /* 0xfffffffa040678a4 */ /* 0x000fc8000f8e0206 */
[----:B------:R-:W-:-:S04]  /*2110*/  ULEA UR6, UR6, UR50, 0x3 ;  /* 0x0000003206067291 */ /* 0x000fc8000f8e183f */
[----:B------:R-:W-:-:S04]  /*2120*/  UIADD3 UR6, UR6, 0x30, URZ ;  /* 0x0000003006067890 */ /* 0x000fc8000fffe03f */
[----:B------:R-:W-:-:S09]  /*2130*/  UPRMT UR6, URZ, 0x654, UR6 ;  /* 0x000006543f067896 */ /* 0x000fd20008000006 */
[----:B------:R-:W-:Y:S01]  /*2140*/  SYNCS.ARRIVE.TRANS64.RED.A1T0 RZ, [UR6], RZ ;  /* 0x000000ffffff79a7 */ /* 0x000fe20008100406 */
[----:B------:R-:W-:Y:S05]  /*2150*/  @P0 BRA `(.L_x_31) ;  /* 0x0000000000040947 */ /* 0x000fea0003800000 */
[----:B------:R-:W-:Y:S01]  /*2160*/  BPT.TRAP 0x1 ;  /* 0x000000040000795c */ /* 0x000fe20000300000 */
.L_x_31:
[----:B------:R-:W-:Y:S01]  /*2170*/  UIADD3 UR6, UR50, 0x200, URZ ;  /* 0x0000020032067890 */ /* 0x000fe2000fffe03f */
[----:B------:R-:W-:Y:S01]  /*2180*/  R2UR UR46, R106 ;  /* 0x000000006a2e72ca */ /* 0x000fe200000e0000 */
[----:B------:R-:W-:Y:S01]  /*2190*/  UIADD3 UR42, UR43, UR42, URZ ;  /* 0x0000002a2b2a7290 */ /* 0x000fe2000fffe03f */
[----:B------:R-:W-:Y:S01]  /*21a0*/  R2UR UR45, R104 ;  /* 0x00000000682d72ca */ /* 0x000fe200000e0000 */
[----:B------:R-:W-:Y:S02]  /*21b0*/  UISETP.GE.U32.AND UP1, UPT, UR43, 0x6, UPT ;  /* 0x000000062b00788c */ /* 0x000fe4000bf26070 */
[----:B------:R-:W-:Y:S02]  /*21c0*/  ULOP3.LUT UP2, URZ, UR6, 0x1bf, URZ, 0xc0, !UPT ;  /* 0x000001bf063f7892 */ /* 0x000fe4000f84c03f */
[----:B------:R-:W-:-:S04]  /*21d0*/  UISETP.GT.U32.AND UP0, UPT, UR42, 0x5, UPT ;  /* 0x000000052a00788c */ /* 0x000fc8000bf04070 */
[----:B------:R-:W-:Y:S01]  /*21e0*/  UISETP.LT.U32.AND UP0, UPT, UR43, 0x6, UP0 ;  /* 0x000000062b00788c */ /* 0x000fe20008701070 */
[----:B------:R-:W-:Y:S01]  /*21f0*/  PLOP3.LUT P0, PT, PT, PT, UP2, 0x80, 0x0 ;  /* 0x000000000000781c */ /* 0x000fe20003f0f028 */
[----:B------:R-:W-:Y:S02]  /*2200*/  USHF.L.U32 UR46, UR46, 0x7, URZ ;  /* 0x000000072e2e7899 */ /* 0x000fe4000800063f */
[----:B------:R-:W-:Y:S02]  /*2210*/  @UP1 UIMAD.WIDE.U32 UR4, UR42, -0x55555555, URZ ;  /* 0xaaaaaaab2a0418a5 */ /* 0x000fe4000f8e003f */
[----:B------:R-:W-:Y:S02]  /*2220*/  USEL UR6, URZ, 0x1, !UP0 ;  /* 0x000000013f067887 */ /* 0x000fe4000c000000 */
[----:B------:R-:W-:Y:S02]  /*2230*/  @UP1 USHF.R.U32.HI UR4, URZ, 0x2, UR5 ;  /* 0x000000023f041899 */ /* 0x000fe40008011605 */
[----:B------:R-:W-:-:S02]  /*2240*/  ULOP3.LUT UR41, UR41, UR6, URZ, 0x3c, !UPT ;  /* 0x0000000629297292 */ /* 0x000fc4000f8e3c3f */
[----:B------:R-:W-:Y:S02]  /*2250*/  USHF.L.U32 UR45, UR45, 0x7, URZ ;  /* 0x000000072d2d7899 */ /* 0x000fe4000800063f */
[----:B------:R-:W-:Y:S01]  /*2260*/  @UP1 ULOP3.LUT UR41, UR41, 0x1, UR4, 0x78, !UPT ;  /* 0x0000000129291892 */ /* 0x000fe2000f8e7804 */
[----:B------:R-:W-:Y:S11]  /*2270*/  @!P0 BRA `(.L_x_33) ;  /* 0x00000000007c8947 */ /* 0x000ff60003800000 */
[----:B------:R-:W-:Y:S01]  /*2280*/  MOV R22, 0x0 ;  /* 0x0000000000167802 */ /* 0x000fe20000000f00 */
[----:B------:R-:W-:Y:S01]  /*2290*/  ULDC.64 UR4, c[0x4][0x80] ;  /* 0x0100200000047ab9 */ /* 0x000fe20000000a00 */
[----:B------:R-:W-:Y:S01]  /*22a0*/  ULDC.64 UR6, c[0x4][0x10] ;  /* 0x0100040000067ab9 */ /* 0x000fe20000000a00 */
[----:B------:R-:W-:Y:S01]  /*22b0*/  MOV R4, UR4 ;  /* 0x0000000400047c02 */ /* 0x000fe20008000f00 */
[----:B------:R1:W2:Y:S01]  /*22c0*/  LDC.64 R14, c[0x4][R22] ;  /* 0x01000000160e7b82 */ /* 0x0002a20000000a00 */
[----:B------:R-:W-:Y:S01]  /*22d0*/  IMAD.U32 R5, RZ, RZ, UR5 ;  /* 0x00000005ff057e24 */ /* 0x000fe2000f8e00ff */
[----:B------:R-:W-:Y:S01]  /*22e0*/  ULDC.64 UR4, c[0x4][0x88] ;  /* 0x0100220000047ab9 */ /* 0x000fe20000000a00 */
[----:B------:R-:W-:Y:S01]  /*22f0*/  IMAD.U32 R10, RZ, RZ, UR6 ;  /* 0x00000006ff0a7e24 */ /* 0x000fe2000f8e00ff */
[----:B------:R-:W-:Y:S01]  /*2300*/  MOV R12, 0x1 ;  /* 0x00000001000c7802 */ /* 0x000fe20000000f00 */
[----:B------:R-:W-:Y:S02]  /*2310*/  IMAD.U32 R6, RZ, RZ, UR4 ;  /* 0x00000004ff067e24 */ /* 0x000fe4000f8e00ff */
[----:B------:R-:W-:-:S02]  /*2320*/  IMAD.U32 R7, RZ, RZ, UR5 ;  /* 0x00000005ff077e24 */ /* 0x000fc4000f8e00ff */
[----:B------:R-:W-:Y:S02]  /*2330*/  IMAD.U32 R11, RZ, RZ, UR7 ;  /* 0x00000007ff0b7e24 */ /* 0x000fe4000f8e00ff */
[----:B------:R-:W-:Y:S02]  /*2340*/  IMAD.MOV.U32 R8, RZ, RZ, 0x70 ;  /* 0x00000070ff087424 */ /* 0x000fe400078e00ff */
[----:B-1----:R-:W-:-:S07]  /*2350*/  IMAD.MOV.U32 R13, RZ, RZ, RZ ;  /* 0x000000ffff0d7224 */ /* 0x002fce00078e00ff */
[----:B------:R-:W-:-:S07]  /*2360*/  LEPC R20, `(.L_x_34) ;  /* 0x000000001014794e */ /* 0x000fce0000000000 */
[----:B--2---:R-:W-:Y:S05]  /*2370*/  CALL.ABS.NOINC R14 ;  /* 0x000000000e007343 */ /* 0x004fea0003c00000 */
.L_x_34:
[----:B------:R-:W1:Y:S01]  /*2380*/  LDC.64 R22, c[0x4][R22] ;  /* 0x0100000016167b82 */ /* 0x000e620000000a00 */
[----:B------:R-:W-:Y:S01]  /*2390*/  ULDC.64 UR4, c[0x4][0x80] ;  /* 0x0100200000047ab9 */ /* 0x000fe20000000a00 */
[----:B------:R-:W-:Y:S01]  /*23a0*/  ULDC.64 UR6, c[0x4][0x10] ;  /* 0x0100040000067ab9 */ /* 0x000fe20000000a00 */
[----:B------:R-:W-:Y:S01]  /*23b0*/  IMAD.U32 R4, RZ, RZ, UR4 ;  /* 0x00000004ff047e24 */ /* 0x000fe2000f8e00ff */
[----:B------:R-:W-:Y:S01]  /*23c0*/  MOV R11, UR7 ;  /* 0x00000007000b7c02 */ /* 0x000fe20008000f00 */
[----:B------:R-:W-:Y:S01]  /*23d0*/  IMAD.U32 R5, RZ, RZ, UR5 ;  /* 0x00000005ff057e24 */ /* 0x000fe2000f8e00ff */
[----:B------:R-:W-:Y:S01]  /*23e0*/  ULDC.64 UR4, c[0x4][0x88] ;  /* 0x0100220000047ab9 */ /* 0x000fe20000000a00 */
[----:B------:R-:W-:Y:S02]  /*23f0*/  IMAD.U32 R10, RZ, RZ, UR6 ;  /* 0x00000006ff0a7e24 */ /* 0x000fe4000f8e00ff */
[----:B------:R-:W-:Y:S02]  /*2400*/  IMAD.U32 R6, RZ, RZ, UR4 ;  /* 0x00000004ff067e24 */ /* 0x000fe4000f8e00ff */
[----:B------:R-:W-:-:S02]  /*2410*/  IMAD.U32 R7, RZ, RZ, UR5 ;  /* 0x00000005ff077e24 */ /* 0x000fc4000f8e00ff */
[----:B------:R-:W-:Y:S02]  /*2420*/  IMAD.MOV.U32 R8, RZ, RZ, 0x70 ;  /* 0x00000070ff087424 */ /* 0x000fe400078e00ff */
[----:B------:R-:W-:Y:S02]  /*2430*/  IMAD.MOV.U32 R12, RZ, RZ, 0x1 ;  /* 0x00000001ff0c7424 */ /* 0x000fe400078e00ff */
[----:B------:R-:W-:-:S07]  /*2440*/  IMAD.MOV.U32 R13, RZ, RZ, RZ ;  /* 0x000000ffff0d7224 */ /* 0x000fce00078e00ff */
[----:B------:R-:W-:-:S07]  /*2450*/  LEPC R20, `(.L_x_33) ;  /* 0x000000001014794e */ /* 0x000fce0000000000 */
[----:B-1----:R-:W-:Y:S05]  /*2460*/  CALL.ABS.NOINC R22 ;  /* 0x0000000016007343 */ /* 0x002fea0003c00000 */
.L_x_33:
[----:B------:R-:W-:Y:S01]  /*2470*/  ULDC.64 UR4, c[0x0][0x590] ;  /* 0x0001640000047ab9 */ /* 0x000fe20000000a00 */
[----:B------:R-:W-:Y:S02]  /*2480*/  IMAD R106, R106, -0x80, R99 ;  /* 0xffffff806a6a7824 */ /* 0x000fe400078e0263 */
[----:B------:R-:W-:Y:S02]  /*2490*/  IMAD.U32 R110, RZ, RZ, UR4 ;  /* 0x00000004ff6e7e24 */ /* 0x000fe4000f8e00ff */
[----:B------:R-:W-:Y:S02]  /*24a0*/  IMAD.U32 R111, RZ, RZ, UR5 ;  /* 0x00000005ff6f7e24 */ /* 0x000fe4000f8e00ff */
[----:B------:R-:W-:Y:S01]  /*24b0*/  IMAD R104, R104, -0x80, R91 ;  /* 0xffffff8068687824 */ /* 0x000fe200078e025b */
[----:B------:R-:W-:-:S04]  /*24c0*/  ISETP.NE.U32.AND P0, PT, R110, RZ, PT ;  /* 0x000000ff6e00720c */ /* 0x000fc80003f05070 */
[----:B------:R-:W-:-:S13]  /*24d0*/  ISETP.NE.AND.EX P0, PT, R111, RZ, PT, P0 ;  /* 0x000000ff6f00720c */ /* 0x000fda0003f05300 */
[----:B------:R-:W-:Y:S05]  /*24e0*/  @!P0 BRA `(.L_x_35) ;  /* 0x0000000000548947 */ /* 0x000fea0003800000 */
[----:B------:R-:W-:Y:S02]  /*24f0*/  ULDC.64 UR4, c[0x0][0x588] ;  /* 0x0001620000047ab9 */ /* 0x000fe40000000a00 */
[----:B------:R-:W-:-:S04]  /*2500*/  ISETP.NE.U32.AND P1, PT, RZ, UR4, PT ;  /* 0x00000004ff007c0c */ /* 0x000fc8000bf25070 */
[----:B------:R-:W-:-:S13]  /*2510*/  ISETP.NE.AND.EX P1, PT, RZ, UR5, PT, P1 ;  /* 0x00000005ff007c0c */ /* 0x000fda000bf25310 */
[----:B------:R-:W-:Y:S05]  /*2520*/  @!P1 BRA `(.L_x_36) ;  /* 0x0000000000289947 */ /* 0x000fea0003800000 */
[----:B------:R-:W1:Y:S01]  /*2530*/  LDC.64 R4, c[0x0][0x588] ;  /* 0x00016200ff047b82 */ /* 0x000e620000000a00 */
[----:B------:R-:W-:-:S04]  /*2540*/  IMAD R3, R110, UR47, RZ ;  /* 0x0000002f6e037c24 */ /* 0x000fc8000f8e02ff */
[----:B-1----:R-:W-:-:S05]  /*2550*/  IMAD.WIDE R4, R3, 0x4, R4 ;  /* 0x0000000403047825 */ /* 0x002fca00078e0204 */
[----:B------:R-:W2:Y:S01]  /*2560*/  LDG.E R89, desc[UR54][R4.64] ;  /* 0x0000003604597981 */ /* 0x000ea2000c1e1900 */
[----:B------:R-:W-:Y:S01]  /*2570*/  IMAD.MOV.U32 R88, RZ, RZ, 0x1 ;  /* 0x00000001ff587424 */ /* 0x000fe200078e00ff */
[----:B------:R-:W-:Y:S01]  /*2580*/  MOV R100, 0x1 ;  /* 0x0000000100647802 */ /* 0x000fe20000000f00 */
[----:B------:R-:W-:Y:S02]  /*2590*/  IMAD.MOV.U32 R101, RZ, RZ, 0x1 ;  /* 0x00000001ff657424 */ /* 0x000fe400078e00ff */
[--C-:B--2---:R-:W-:Y:S02]  /*25a0*/  IMAD.MOV.U32 R102, RZ, RZ, R89.reuse ;  /* 0x000000ffff667224 */ /* 0x104fe400078e0059 */
[----:B------:R-:W-:Y:S01]  /*25b0*/  IMAD.MOV.U32 R103, RZ, RZ, R89 ;  /* 0x000000ffff677224 */ /* 0x000fe200078e0059 */
[----:B------:R-:W-:Y:S06]  /*25c0*/  BRA `(.L_x_35) ;  /* 0x00000000001c7947 */ /* 0x000fec0003800000 */
.L_x_36:
[----:B------:R-:W-:Y:S01]  /*25d0*/  ULDC UR4, c[0x0][0x580] ;  /* 0x0001600000047ab9 */ /* 0x000fe20000000800 */
[----:B------:R-:W-:Y:S01]  /*25e0*/  IMAD.MOV.U32 R88, RZ, RZ, 0x1 ;  /* 0x00000001ff587424 */ /* 0x000fe200078e00ff */
[----:B------:R-:W-:Y:S01]  /*25f0*/  MOV R101, 0x1 ;  /* 0x0000000100657802 */ /* 0x000fe20000000f00 */
[----:B------:R-:W-:Y:S02]  /*2600*/  IMAD.MOV.U32 R100, RZ, RZ, 0x1 ;  /* 0x00000001ff647424 */ /* 0x000fe400078e00ff */
[----:B------:R-:W-:Y:S02]  /*2610*/  IMAD.U32 R89, RZ, RZ, UR4 ;  /* 0x00000004ff597e24 */ /* 0x000fe4000f8e00ff */
[----:B------:R-:W-:Y:S02]  /*2620*/  IMAD.U32 R102, RZ, RZ, UR4 ;  /* 0x00000004ff667e24 */ /* 0x000fe4000f8e00ff */
[----:B------:R-:W-:-:S07]  /*2630*/  IMAD.U32 R103, RZ, RZ, UR4 ;  /* 0x00000004ff677e24 */ /* 0x000fce000f8e00ff */
.L_x_35:
[----:B------:R-:W1:Y:S02]  /*2640*/  LDC.64 R6, c[0x0][0x5b0] ;  /* 0x00016c00ff067b82 */ /* 0x000e640000000a00 */
[----:B-1----:R-:W-:-:S04]  /*2650*/  ISETP.NE.U32.AND P1, PT, R6, RZ, PT ;  /* 0x000000ff0600720c */ /* 0x002fc80003f25070 */
        /* <DEDUP_REMOVED lines=9> */
[----:B------:R1:W5:Y:S01]  /*26f0*/  LDG.E R90, desc[UR54][R4.64] ;  /* 0x00000036045a7981 */ /* 0x000362000c1e1900 */
[----:B------:R-:W-:Y:S05]  /*2700*/  BRA `(.L_x_37) ;  /* 0x0000000000087947 */ /* 0x000fea0003800000 */
.L_x_38:
[----:B------:R-:W-:Y:S02]  /*2710*/  ULDC UR4, c[0x0][0x5a0] ;  /* 0x0001680000047ab9 */ /* 0x000fe40000000800 */
[----:B------:R-:W-:-:S07]  /*2720*/  IMAD.U32 R90, RZ, RZ, UR4 ;  /* 0x00000004ff5a7e24 */ /* 0x000fce000f8e00ff */
.L_x_37:
[----:B------:R-:W2:Y:S01]  /*2730*/  LDC.64 R10, c[0x0][0x5c0] ;  /* 0x00017000ff0a7b82 */ /* 0x000ea20000000a00 */
[----:B------:R-:W-:Y:S01]  /*2740*/  ULDC.64 UR4, c[0x0][0x588] ;  /* 0x0001620000047ab9 */ /* 0x000fe20000000a00 */
[----:B------:R-:W-:Y:S01]  /*2750*/  ISETP.EQ.U32.AND P3, PT, R110, RZ, PT ;  /* 0x000000ff6e00720c */ /* 0x000fe20003f62070 */
[----:B-1----:R-:W-:Y:S01]  /*2760*/  IMAD.MOV.U32 R4, RZ, RZ, 0x1 ;  /* 0x00000001ff047424 */ /* 0x002fe200078e00ff */
[----:B------:R-:W-:Y:S02]  /*2770*/  ISETP.NE.U32.AND P1, PT, RZ, UR4, PT ;  /* 0x00000004ff007c0c */ /* 0x000fe4000bf25070 */
[----:B------:R-:W-:Y:S02]  /*2780*/  LOP3.LUT P4, RZ, R101, 0xff, RZ, 0xc0, !PT ;  /* 0x000000ff65ff7812 */ /* 0x000fe4000788c0ff */
[----:B------:R-:W1:Y:S01]  /*2790*/  LDC R3, c[0x0][0x5c8] ;  /* 0x00017200ff037b82 */ /* 0x000e620000000800 */
[----:B------:R-:W-:Y:S02]  /*27a0*/  ISETP.NE.AND.EX P1, PT, RZ, UR5, PT, P1 ;  /* 0x00000005ff007c0c */ /* 0x000fe4000bf25310 */
[----:B------:R-:W-:-:S02]  /*27b0*/  FSEL R0, R103, R102, !P4 ;  /* 0x0000006667007208 */ /* 0x000fc40006000000 */
[----:B------:R-:W-:Y:S02]  /*27c0*/  ISETP.EQ.OR.EX P3, PT, R111, RZ, !P1, P3 ;  /* 0x000000ff6f00720c */ /* 0x000fe40004f62730 */
[----:B------:R-:W-:Y:S02]  /*27d0*/  PLOP3.LUT P1, PT, P1, PT, PT, 0x8, 0x0 ;  /* 0x000000000000781c */ /* 0x000fe40000f2e170 */
[C---:B------:R-:W-:Y:S02]  /*27e0*/  FSEL R102, R89.reuse, R102, !P0 ;  /* 0x0000006659667208 */ /* 0x040fe40004000000 */
[----:B------:R-:W-:Y:S02]  /*27f0*/  FSEL R0, R89, R0, !P0 ;  /* 0x0000000059007208 */ /* 0x000fe40004000000 */
[----:B--2---:R-:W-:-:S04]  /*2800*/  ISETP.NE.U32.AND P2, PT, R10, RZ, PT ;  /* 0x000000ff0a00720c */ /* 0x004fc80003f45070 */
[----:B------:R-:W-:-:S04]  /*2810*/  ISETP.NE.AND.EX P2, PT, R11, RZ, PT, P2 ;  /* 0x000000ff0b00720c */ /* 0x000fc80003f45320 */
[----:B-1----:R-:W-:Y:S01]  /*2820*/  FSEL R3, R3, RZ, !P2 ;  /* 0x000000ff03037208 */ /* 0x002fe20005000000 */
[----:B------:R-:W-:Y:S08]  /*2830*/  @!P3 BRA `(.L_x_39) ;  /* 0x000000000040b947 */ /* 0x000ff00003800000 */
[----:B------:R-:W-:Y:S04]  /*2840*/  BSSY B0, `(.L_x_40) ;  /* 0x000000e000007945 */ /* 0x000fe80003800000 */
[----:B------:R-:W-:Y:S05]  /*2850*/  @!P0 BRA `(.L_x_41) ;  /* 0x0000000000248947 */ /* 0x000fea0003800000 */
[----:B------:R-:W-:Y:S02]  /*2860*/  LOP3.LUT P4, RZ, R100, 0xff, RZ, 0xc0, !PT ;  /* 0x000000ff64ff7812 */ /* 0x000fe4000788c0ff */
[----:B------:R-:W-:Y:S02]  /*2870*/  PLOP3.LUT P3, PT, P1, PT, PT, 0x80, 0x0 ;  /* 0x000000000000781c */ /* 0x000fe40000f6f070 */
[----:B------:R-:W-:-:S09]  /*2880*/  PRMT R101, RZ, 0x7610, R101 ;  /* 0x00007610ff657816 */ /* 0x000fd20000000065 */
[----:B------:R-:W-:Y:S05]  /*2890*/  @!P4 BRA `(.L_x_42) ;  /* 0x000000000020c947 */ /* 0x000fea0003800000 */
[----:B------:R-:W-:Y:S01]  /*28a0*/  FSETP.EQ.AND P3, PT, R89, RZ, PT ;  /* 0x000000ff5900720b */ /* 0x000fe20003f62000 */
[----:B------:R-:W-:Y:S01]  /*28b0*/  IMAD.MOV.U32 R0, RZ, RZ, R89 ;  /* 0x000000ffff007224 */ /* 0x000fe200078e0059 */
[----:B------:R-:W-:Y:S02]  /*28c0*/  MOV R102, R89 ;  /* 0x0000005900667202 */ /* 0x000fe40000000f00 */
[----:B------:R-:W-:Y:S01]  /*28d0*/  PRMT R101, R100, 0x7610, R101 ;  /* 0x0000761064657816 */ /* 0x000fe20000000065 */
[----:B------:R-:W-:Y:S08]  /*28e0*/  BRA `(.L_x_42) ;  /* 0x00000000000c7947 */ /* 0x000ff00003800000 */
.L_x_41:
[----:B------:R-:W-:Y:S01]  /*28f0*/  FSETP.EQ.AND P3, PT, R89, RZ, PT ;  /* 0x000000ff5900720b */ /* 0x000fe20003f62000 */
[--C-:B------:R-:W-:Y:S02]  /*2900*/  IMAD.MOV.U32 R102, RZ, RZ, R89.reuse ;  /* 0x000000ffff667224 */ /* 0x100fe400078e0059 */
[----:B------:R-:W-:-:S10]  /*2910*/  IMAD.MOV.U32 R0, RZ, RZ, R89 ;  /* 0x000000ffff007224 */ /* 0x000fd400078e0059 */
.L_x_42:
[----:B------:R-:W-:Y:S05]  /*2920*/  BSYNC B0 ;  /* 0x0000000000007941 */ /* 0x000fea0003800000 */
.L_x_40:
[----:B------:R-:W-:-:S07]  /*2930*/  SEL R4, RZ, 0x1, P3 ;  /* 0x00000001ff047807 */ /* 0x000fce0001800000 */
.L_x_39:
[----:B------:R-:W-:Y:S04]  /*2940*/  BSSY B0, `(.L_x_43) ;  /* 0x000000f000007945 */ /* 0x000fe80003800000 */
[----:B------:R-:W-:Y:S05]  /*2950*/  @!P0 BRA `(.L_x_44) ;  /* 0x0000000000288947 */ /* 0x000fea0003800000 */
[----:B------:R-:W-:Y:S02]  /*2960*/  LOP3.LUT P0, RZ, R88, 0xff, RZ, 0xc0, !PT ;  /* 0x000000ff58ff7812 */ /* 0x000fe4000780c0ff */
[----:B------:R-:W-:Y:S02]  /*2970*/  PRMT R100, RZ, 0x7610, R100 ;  /* 0x00007610ff647816 */ /* 0x000fe40000000064 */
[----:B------:R-:W-:-:S09]  /*2980*/  PRMT R101, RZ, 0x7610, R101 ;  /* 0x00007610ff657816 */ /* 0x000fd20000000065 */
[----:B------:R-:W-:Y:S05]  /*2990*/  @!P0 BRA `(.L_x_45) ;  /* 0x0000000000248947 */ /* 0x000fea0003800000 */
[----:B------:R-:W-:Y:S01]  /*29a0*/  FSETP.EQ.AND P1, PT, R89, RZ, PT ;  /* 0x000000ff5900720b */ /* 0x000fe20003f22000 */
[--C-:B------:R-:W-:Y:S01]  /*29b0*/  IMAD.MOV.U32 R102, RZ, RZ, R89.reuse ;  /* 0x000000ffff667224 */ /* 0x100fe200078e0059 */
[C---:B------:R-:W-:Y:S01]  /*29c0*/  PRMT R100, R88.reuse, 0x7610, R100 ;  /* 0x0000761058647816 */ /* 0x040fe20000000064 */
[----:B------:R-:W-:Y:S01]  /*29d0*/  IMAD.MOV.U32 R0, RZ, RZ, R89 ;  /* 0x000000ffff007224 */ /* 0x000fe200078e0059 */
[----:B------:R-:W-:Y:S01]  /*29e0*/  PRMT R101, R88, 0x7610, R101 ;  /* 0x0000761058657816 */ /* 0x000fe20000000065 */
[----:B------:R-:W-:Y:S08]  /*29f0*/  BRA `(.L_x_45) ;  /* 0x00000000000c7947 */ /* 0x000ff00003800000 */
.L_x_44:
[----:B------:R-:W-:Y:S01]  /*2a00*/  FSETP.EQ.AND P1, PT, R89, RZ, PT ;  /* 0x000000ff5900720b */ /* 0x000fe20003f22000 */
[----:B------:R-:W-:Y:S01]  /*2a10*/  IMAD.MOV.U32 R0, RZ, RZ, R89 ;  /* 0x000000ffff007224 */ /* 0x000fe200078e0059 */
[----:B------:R-:W-:-:S11]  /*2a20*/  MOV R102, R89 ;  /* 0x0000005900667202 */ /* 0x000fd60000000f00 */
.L_x_45:
[----:B------:R-:W-:Y:S05]  /*2a30*/  BSYNC B0 ;  /* 0x0000000000007941 */ /* 0x000fea0003800000 */
.L_x_43:
[----:B------:R-:W-:Y:S01]  /*2a40*/  PRMT R8, R4, 0x9910, RZ ;  /* 0x0000991004087816 */ /* 0x000fe200000000ff */
[----:B------:R-:W-:Y:S01]  /*2a50*/  IMAD.MOV.U32 R21, RZ, RZ, R3 ;  /* 0x000000ffff157224 */ /* 0x000fe200078e0003 */
[----:B------:R-:W-:Y:S01]  /*2a60*/  LOP3.LUT R95, R95, 0x1, RZ, 0x3c, !PT ;  /* 0x000000015f5f7812 */ /* 0x000fe200078e3cff */
[----:B------:R-:W-:Y:S06]  /*2a70*/  @!P2 BRA `(.L_x_46) ;  /* 0x000000000050a947 */ /* 0x000fec0003800000 */
[----:B------:R-:W1:Y:S01]  /*2a80*/  LDC.64 R12, c[0x0][0x5d0] ;  /* 0x00017400ff0c7b82 */ /* 0x000e620000000a00 */
[----:B------:R-:W-:Y:S01]  /*2a90*/  USHF.R.S32.HI UR4, URZ, 0x1f, UR47 ;  /* 0x0000001f3f047899 */ /* 0x000fe2000801142f */
[----:B------:R-:W-:Y:S01]  /*2aa0*/  VIADD R4, R92, UR46 ;  /* 0x0000002e5c047c36 */ /* 0x000fe20008000000 */
[----:B------:R-:W-:-:S04]  /*2ab0*/  ISETP.GE.AND P0, PT, R104, 0x1, PT ;  /* 0x000000016800780c */ /* 0x000fc80003f06270 */
[--C-:B------:R-:W-:Y:S02]  /*2ac0*/  SHF.R.S32.HI R5, RZ, 0x1f, R4.reuse ;  /* 0x0000001fff057819 */ /* 0x100fe40000011404 */
[C---:B------:R-:W-:Y:S02]  /*2ad0*/  ISETP.LT.OR P2, PT, R106.reuse, 0x1, !P0 ;  /* 0x000000016a00780c */ /* 0x040fe40004741670 */
[----:B------:R-:W-:Y:S01]  /*2ae0*/  ISETP.LT.OR P0, PT, R106, 0x9, !P0 ;  /* 0x000000096a00780c */ /* 0x000fe20004701670 */
[C---:B-1----:R-:W-:Y:S02]  /*2af0*/  IMAD R6, R12.reuse, UR4, RZ ;  /* 0x000000040c067c24 */ /* 0x042fe4000f8e02ff */
[----:B------:R-:W-:-:S04]  /*2b00*/  IMAD.WIDE.U32 R4, R12, UR47, R4 ;  /* 0x0000002f0c047c25 */ /* 0x000fc8000f8e0004 */
[----:B------:R-:W-:Y:S01]  /*2b10*/  IMAD R3, R13, UR47, R6 ;  /* 0x0000002f0d037c24 */ /* 0x000fe2000f8e0206 */
[----:B------:R-:W-:-:S03]  /*2b20*/  LEA R6, P3, R4, R10, 0x1 ;  /* 0x0000000a04067211 */ /* 0x000fc600078608ff */
[----:B------:R-:W-:-:S05]  /*2b30*/  IMAD.IADD R3, R5, 0x1, R3 ;  /* 0x0000000105037824 */ /* 0x000fca00078e0203 */
[----:B------:R-:W-:-:S05]  /*2b40*/  LEA.HI.X R7, R4, R11, R3, 0x1, P3 ;  /* 0x0000000b04077211 */ /* 0x000fca00018f0c03 */
[----:B------:R-:W2:Y:S04]  /*2b50*/  @!P2 LDG.E.U16 R5, desc[UR54][R6.64] ;  /* 0x000000360605a981 */ /* 0x000ea8000c1e1500 */
[----:B------:R-:W3:Y:S01]  /*2b60*/  @!P0 LDG.E.U16 R4, desc[UR54][R6.64+0x10] ;  /* 0x0000103606048981 */ /* 0x000ee2000c1e1500 */
[----:B------:R-:W-:Y:S01]  /*2b70*/  IMAD.MOV.U32 R3, RZ, RZ, RZ ;  /* 0x000000ffff037224 */ /* 0x000fe200078e00ff */
[----:B--2---:R-:W-:-:S04]  /*2b80*/  @!P2 PRMT R3, R5, 0x5410, RZ ;  /* 0x000054100503a816 */ /* 0x004fc800000000ff */
[----:B---3--:R-:W-:-:S05]  /*2b90*/  @!P0 PRMT R3, R3, 0x5410, R4 ;  /* 0x0000541003038816 */ /* 0x008fca0000000004 */
[--C-:B------:R-:W-:Y:S02]  /*2ba0*/  HADD2.F32 R21, -RZ, R3.reuse.H0_H0 ;  /* 0x20000003ff157230 */ /* 0x100fe40000004100 */
[----:B------:R-:W-:-:S07]  /*2bb0*/  HADD2.F32 R3, -RZ, R3.H1_H1 ;  /* 0x30000003ff037230 */ /* 0x000fce0000004100 */
.L_x_46:
[----:B------:R-:W-:Y:S01]  /*2bc0*/  ISETP.NE.AND P0, PT, R8, RZ, PT ;  /* 0x000000ff0800720c */ /* 0x000fe20003f05270 */
[----:B------:R-:W-:Y:S01]  /*2bd0*/  BSSY B0, `(.L_x_47) ;  /* 0x000001a000007945 */ /* 0x000fe20003800000 */
[----:B------:R-:W-:Y:S02]  /*2be0*/  MOV R20, RZ ;  /* 0x000000ff00147202 */ /* 0x000fe40000000f00 */
[----:B------:R-:W-:Y:S02]  /*2bf0*/  CS2R R6, SRZ ;  /* 0x0000000000067805 */ /* 0x000fe4000001ff00 */
[----:B------:R-:W-:Y:S02]  /*2c00*/  CS2R R4, SRZ ;  /* 0x0000000000047805 */ /* 0x000fe4000001ff00 */
[----:B------:R-:W-:Y:S02]  /*2c10*/  CS2R R10, SRZ ;  /* 0x00000000000a7805 */ /* 0x000fe4000001ff00 */
[----:B------:R-:W-:-:S03]  /*2c20*/  CS2R R8, SRZ ;  /* 0x0000000000087805 */ /* 0x000fc6000001ff00 */
[----:B------:R-:W-:Y:S05]  /*2c30*/  @!P0 BRA `(.L_x_48) ;  /* 0x00000000004c8947 */ /* 0x000fea0003800000 */
[----:B------:R-:W-:-:S13]  /*2c40*/  ISETP.NE.AND P2, PT, R108, 0x3, PT ;  /* 0x000000036c00780c */ /* 0x000fda0003f45270 */
[----:B------:R-:W-:Y:S05]  /*2c50*/  @!P2 BRA `(.L_x_49) ;  /* 0x000000000004a947 */ /* 0x000fea0003800000 */
[----:B------:R-:W-:Y:S01]  /*2c60*/  BPT.TRAP 0x1 ;  /* 0x000000040000795c */ /* 0x000fe20000300000 */
.L_x_49:
[----:B------:R-:W-:Y:S01]  /*2c70*/  SHF.L.U32 R4, R95, 0x1f, RZ ;  /* 0x0000001f5f047819 */ /* 0x000fe200000006ff */
[----:B------:R-:W-:Y:S01]  /*2c80*/  BSSY B1, `(.L_x_50) ;  /* 0x0000005000017945 */ /* 0x000fe20003800000 */
[----:B------:R-:W-:Y:S01]  /*2c90*/  @!P1 LEA R12, R93, UR50, 0x1 ;  /* 0x000000325d0c9c11 */ /* 0x000fe2000f8e08ff */
[----:B------:R-:W-:Y:S01]  /*2ca0*/  IMAD.MOV.U32 R11, RZ, RZ, RZ ;  /* 0x000000ffff0b7224 */ /* 0x000fe200078e00ff */
[----:B------:R-:W1:Y:S02]  /*2cb0*/  SYNCS.PHASECHK.TRANS64.TRYWAIT P2, [UR50+0x60], R4 ;  /* 0x00006004ff0075a7 */ /* 0x000e640008040172 */
[----:B-1----:R-:W-:Y:S05]  /*2cc0*/  @!P2 BRA `(.L_x_51) ;  /* 0x0000004c00a0a947 */ /* 0x002fea0003800000 */
.L_x_167:
[----:B------:R-:W-:Y:S05]  /*2cd0*/  BSYNC B1 ;  /* 0x0000000000017941 */ /* 0x000fea0003800000 */
.L_x_50:
[----:B------:R-:W-:Y:S01]  /*2ce0*/  IMAD.MOV.U32 R10, RZ, RZ, RZ ;  /* 0x000000ffff0a7224 */ /* 0x000fe200078e00ff */
[----:B------:R-:W-:Y:S01]  /*2cf0*/  CS2R R8, SRZ ;  /* 0x0000000000087805 */ /* 0x000fe2000001ff00 */
[----:B------:R-:W-:Y:S01]  /*2d00*/  IMAD.MOV.U32 R6, RZ, RZ, RZ ;  /* 0x000000ffff067224 */ /* 0x000fe200078e00ff */
[----:B-1----:R-:W-:Y:S01]  /*2d10*/  CS2R R4, SRZ ;  /* 0x0000000000047805 */ /* 0x002fe2000001ff00 */
[----:B------:R-:W-:Y:S01]  /*2d20*/  @!P1 IMAD R13, R97, 0x2, R12 ;  /* 0x00000002610d9824 */ /* 0x000fe200078e020c */
[----:B------:R-:W-:Y:S05]  /*2d30*/  @!P1 WARPSYNC.ALL ;  /* 0x0000000000009948 */ /* 0x000fea0003800000 */
[----:B------:R1:W2:Y:S01]  /*2d40*/  @!P1 LDSM.16.M88.4 R8, [R12+0x200] ;  /* 0x000200000c08983b */ /* 0x0002a20000000200 */
[----:B------:R-:W-:-:S03]  /*2d50*/  IMAD.MOV.U32 R20, RZ, RZ, 0x1 ;  /* 0x00000001ff147424 */ /* 0x000fc600078e00ff */
[----:B------:R1:W3:Y:S04]  /*2d60*/  @!P1 LDSM.16.M88.4 R4, [R13+0x200] ;  /* 0x000200000d04983b */ /* 0x0002e80000000200 */
.L_x_48:
[----:B------:R-:W-:Y:S05]  /*2d70*/  BSYNC B0 ;  /* 0x0000000000007941 */ /* 0x000fea0003800000 */
.L_x_47:
[C---:B-1---5:R-:W-:Y:S01]  /*2d80*/  FFMA R12, R90.reuse, R25, R21 ;  /* 0x000000195a0c7223 */ /* 0x062fe20000000015 */
[--C-:B--2---:R-:W-:Y:S02]  /*2d90*/  HADD2.F32 R23, -RZ, R9.reuse.H0_H0 ;  /* 0x20000009ff177230 */ /* 0x104fe40000004100 */
[C-C-:B------:R-:W-:Y:S01]  /*2da0*/  FFMA R26, R90.reuse, R26, R3.reuse ;  /* 0x0000001a5a1a7223 */ /* 0x140fe20000000003 */
[----:B------:R-:W-:Y:S02]  /*2db0*/  HADD2.F32 R25, -RZ, R9.H1_H1 ;  /* 0x30000009ff197230 */ /* 0x000fe40000004100 */
[C---:B------:R-:W-:Y:S01]  /*2dc0*/  FFMA R14, R90.reuse, R27, R3 ;  /* 0x0000001b5a0e7223 */ /* 0x040fe20000000003 */
[--C-:B------:R-:W-:Y:S02]  /*2dd0*/  HADD2.F32 R13, -RZ, R8.reuse.H0_H0 ;  /* 0x20000008ff0d7230 */ /* 0x100fe40000004100 */
[----:B------:R-:W-:Y:S01]  /*2de0*/  FFMA R24, R90, R24, R21 ;  /* 0x000000185a187223 */ /* 0x000fe20000000015 */
[----:B------:R-:W-:-:S02]  /*2df0*/  HADD2.F32 R15, -RZ, R8.H1_H1 ;  /* 0x30000008ff0f7230 */ /* 0x000fc40000004100 */
[-C--:B------:R-:W-:Y:S01]  /*2e00*/  FFMA R26, R23, R103.reuse, R26 ;  /* 0x00000067171a7223 */ /* 0x080fe2000000001a */
[-C--:B------:R-:W-:Y:S01]  /*2e10*/  FFMA R105, R25, R103.reuse, R14 ;  /* 0x0000006719697223 */ /* 0x080fe2000000000e */
[--C-:B------:R-:W-:Y:S02]  /*2e20*/  HADD2.F32 R23, -RZ, R11.reuse.H0_H0 ;  /* 0x2000000bff177230 */ /* 0x100fe40000004100 */
[-C--:B------:R-:W-:Y:S01]  /*2e30*/  FFMA R24, R13, R103.reuse, R24 ;  /* 0x000000670d187223 */ /* 0x080fe20000000018 */
[----:B------:R-:W-:Y:S01]  /*2e40*/  FFMA R27, R15, R103, R12 ;  /* 0x000000670f1b7223 */ /* 0x000fe2000000000c */
[C-C-:B------:R-:W-:Y:S01]  /*2e50*/  FFMA R30, R90.reuse, R30, R3.reuse ;  /* 0x0000001e5a1e7223 */ /* 0x140fe20000000003 */
[----:B------:R-:W-:Y:S02]  /*2e60*/  HADD2.F32 R25, -RZ, R11.H1_H1 ;  /* 0x3000000bff197230 */ /* 0x000fe40000004100 */
[----:B------:R-:W-:Y:S01]  /*2e70*/  FFMA R14, R90, R31, R3 ;  /* 0x0000001f5a0e7223 */ /* 0x000fe20000000003 */
[----:B------:R-:W-:-:S02]  /*2e80*/  HADD2.F32 R13, -RZ, R10.H0_H0 ;  /* 0x2000000aff0d7230 */ /* 0x000fc40000004100 */
[C-C-:B------:R-:W-:Y:S01]  /*2e90*/  FFMA R28, R90.reuse, R28, R21.reuse ;  /* 0x0000001c5a1c7223 */ /* 0x140fe20000000015 */
[----:B------:R-:W-:Y:S02]  /*2ea0*/  HADD2.F32 R15, -RZ, R10.H1_H1 ;  /* 0x3000000aff0f7230 */ /* 0x000fe40000004100 */
[C---:B------:R-:W-:Y:S01]  /*2eb0*/  FFMA R12, R90.reuse, R29, R21 ;  /* 0x0000001d5a0c7223 */ /* 0x040fe20000000015 */
[-C--:B------:R-:W-:Y:S01]  /*2ec0*/  FFMA R30, R23, R103.reuse, R30 ;  /* 0x00000067171e7223 */ /* 0x080fe2000000001e */
[-C--:B------:R-:W-:Y:S01]  /*2ed0*/  FFMA R31, R25, R103.reuse, R14 ;  /* 0x00000067191f7223 */ /* 0x080fe2000000000e */
[--C-:B---3--:R-:W-:Y:S02]  /*2ee0*/  HADD2.F32 R23, -RZ, R5.reuse.H0_H0 ;  /* 0x20000005ff177230 */ /* 0x108fe40000004100 */
[-C--:B------:R-:W-:Y:S01]  /*2ef0*/  FFMA R28, R13, R103.reuse, R28 ;  /* 0x000000670d1c7223 */ /* 0x080fe2000000001c */
[----:B------:R-:W-:Y:S01]  /*2f00*/  FFMA R29, R15, R103, R12 ;  /* 0x000000670f1d7223 */ /* 0x000fe2000000000c */
[----:B------:R-:W-:Y:S01]  /*2f10*/  FFMA R34, R90, R34, R3 ;  /* 0x000000225a227223 */ /* 0x000fe20000000003 */
[----:B------:R-:W-:-:S02]  /*2f20*/  HADD2.F32 R25, -RZ, R5.H1_H1 ;  /* 0x30000005ff197230 */ /* 0x000fc40000004100 */
[C---:B------:R-:W-:Y:S01]  /*2f30*/  FFMA R14, R90.reuse, R35, R3 ;  /* 0x000000235a0e7223 */ /* 0x040fe20000000003 */
[--C-:B------:R-:W-:Y:S02]  /*2f40*/  HADD2.F32 R13, -RZ, R4.reuse.H0_H0 ;  /* 0x20000004ff0d7230 */ /* 0x100fe40000004100 */
[C-C-:B------:R-:W-:Y:S01]  /*2f50*/  FFMA R32, R90.reuse, R32, R21.reuse ;  /* 0x000000205a207223 */ /* 0x140fe20000000015 */
[----:B------:R-:W-:Y:S02]  /*2f60*/  HADD2.F32 R15, -RZ, R4.H1_H1 ;  /* 0x30000004ff0f7230 */ /* 0x000fe40000004100 */
[C---:B------:R-:W-:Y:S01]  /*2f70*/  FFMA R12, R90.reuse, R33, R21 ;  /* 0x000000215a0c7223 */ /* 0x040fe20000000015 */
[-C--:B------:R-:W-:Y:S01]  /*2f80*/  FFMA R34, R23, R103.reuse, R34 ;  /* 0x0000006717227223 */ /* 0x080fe20000000022 */
[-C--:B------:R-:W-:Y:S01]  /*2f90*/  FFMA R35, R25, R103.reuse, R14 ;  /* 0x0000006719237223 */ /* 0x080fe2000000000e */
[--C-:B------:R-:W-:Y:S02]  /*2fa0*/  HADD2.F32 R23, -RZ, R7.reuse.H0_H0 ;  /* 0x20000007ff177230 */ /* 0x100fe40000004100 */
        /* <DEDUP_REMOVED lines=8> */
[----:B------:R-:W-:Y:S01]  /*3030*/  FFMA R12, R90, R37, R21 ;  /* 0x000000255a0c7223 */ /* 0x000fe20000000015 */
[-C--:B------:R-:W-:Y:S01]  /*3040*/  FFMA R23, R23, R103.reuse, R38 ;  /* 0x0000006717177223 */ /* 0x080fe20000000026 */
[-C--:B------:R-:W-:Y:S01]  /*3050*/  FFMA R38, R25, R103.reuse, R14 ;  /* 0x0000006719267223 */ /* 0x080fe2000000000e */
[-C--:B------:R-:W-:Y:S01]  /*3060*/  FFMA R36, R13, R103.reuse, R36 ;  /* 0x000000670d247223 */ /* 0x080fe20000000024 */
[----:B------:R-:W-:Y:S01]  /*3070*/  FFMA R37, R15, R103, R12 ;  /* 0x000000670f257223 */ /* 0x000fe2000000000c */
[----:B------:R-:W-:Y:S01]  /*3080*/  LEA R22, R93, UR50, 0x1 ;  /* 0x000000325d167c11 */ /* 0x000fe2000f8e08ff */
[----:B------:R-:W-:Y:S05]  /*3090*/  WARPSYNC.ALL ;  /* 0x0000000000007948 */ /* 0x000fea0003800000 */
[----:B------:R-:W-:Y:S01]  /*30a0*/  F2FP.F16.F32.PACK_AB R32, R33, R32 ;  /* 0x000000202120723e */ /* 0x000fe200000000ff */
[----:B------:R-:W-:Y:S01]  /*30b0*/  BSSY B0, `(.L_x_52) ;  /* 0x000001a000007945 */ /* 0x000fe20003800000 */
[----:B------:R-:W-:-:S02]  /*30c0*/  F2FP.F16.F32.PACK_AB R33, R35, R34 ;  /* 0x000000222321723e */ /* 0x000fc400000000ff */
[----:B------:R-:W-:Y:S02]  /*30d0*/  F2FP.F16.F32.PACK_AB R12, R27, R24 ;  /* 0x000000181b0c723e */ /* 0x000fe400000000ff */
[----:B------:R-:W-:Y:S02]  /*30e0*/  F2FP.F16.F32.PACK_AB R13, R105, R26 ;  /* 0x0000001a690d723e */ /* 0x000fe400000000ff */
[----:B------:R-:W-:Y:S02]  /*30f0*/  F2FP.F16.F32.PACK_AB R14, R29, R28 ;  /* 0x0000001c1d0e723e */ /* 0x000fe400000000ff */
[----:B------:R-:W-:Y:S02]  /*3100*/  F2FP.F16.F32.PACK_AB R15, R31, R30 ;  /* 0x0000001e1f0f723e */ /* 0x000fe400000000ff */
[----:B------:R-:W-:Y:S02]  /*3110*/  F2FP.F16.F32.PACK_AB R35, R38, R23 ;  /* 0x000000172623723e */ /* 0x000fe400000000ff */
[----:B------:R-:W-:Y:S01]  /*3120*/  F2FP.F16.F32.PACK_AB R34, R37, R36 ;  /* 0x000000242522723e */ /* 0x000fe200000000ff */
[----:B------:R1:W-:Y:S01]  /*3130*/  STSM.16.M88.4 [R22+0x200], R12 ;  /* 0x0002000c16007844 */ /* 0x0003e20000000200 */
[----:B------:R-:W-:-:S02]  /*3140*/  LEA R23, R97, R22, 0x1 ;  /* 0x0000001661177211 */ /* 0x000fc400078e08ff */
[----:B------:R-:W-:-:S03]  /*3150*/  ISETP.GT.U32.AND P2, PT, R96, 0x3e, PT ;  /* 0x0000003e6000780c */ /* 0x000fc60003f44070 */
[----:B------:R1:W-:Y:S01]  /*3160*/  STSM.16.M88.4 [R23+0x200], R32 ;  /* 0x0002002017007844 */ /* 0x0003e20000000200 */
[----:B------:R-:W-:Y:S01]  /*3170*/  @!PT LDS RZ, [RZ] ;  /* 0x00000000fffff984 */ /* 0x000fe20000000800 */
[----:B------:R-:W-:Y:S01]  /*3180*/  @!PT LDS RZ, [RZ] ;  /* 0x00000000fffff984 */ /* 0x000fe20000000800 */
[----:B------:R-:W-:Y:S01]  /*3190*/  @!PT LDS RZ, [RZ] ;  /* 0x00000000fffff984 */ /* 0x000fe20000000800 */
[----:B------:R-:W-:Y:S01]  /*31a0*/  @!PT LDS RZ, [RZ] ;  /* 0x00000000fffff984 */ /* 0x000fe20000000800 */
[----:B------:R2:W-:Y:S06]  /*31b0*/  MEMBAR.ALL.CTA ;  /* 0x0000000000007992 */ /* 0x0005ec0000008000 */
[----:B--2---:R-:W2:Y:S02]  /*31c0*/  FENCE.VIEW.ASYNC.S ;  /* 0x00000000000073c6 */ /* 0x004ea40000000000 */
[----:B--2---:R-:W-:Y:S06]  /*31d0*/  BAR.SYNC.DEFER_BLOCKING 0x1, 0x100 ;  /* 0x0044000000007b1d */ /* 0x004fec0000010000 */
[----:B------:R-:W-:Y:S05]  /*31e0*/  @P2 BRA `(.L_x_53) ;  /* 0x0000000000182947 */ /* 0x000fea0003800000 */
[----:B------:R-:W-:Y:S02]  /*31f0*/  UIADD3 UR4, UP0, UR56, 0x4f0, URZ ;  /* 0x000004f038047890 */ /* 0x000fe4000ff1e03f */
[----:B------:R-:W-:Y:S02]  /*3200*/  UIADD3 UR44, UR50, 0x200, URZ ;  /* 0x00000200322c7890 */ /* 0x000fe4000fffe03f */
[----:B------:R-:W-:-:S09]  /*3210*/  UIADD3.X UR5, URZ, UR57, URZ, UP0, !UPT ;  /* 0x000000393f057290 */ /* 0x000fd200087fe43f */
[----:B------:R2:W-:Y:S01]  /*3220*/  UTMASTG.3D [UR44], [UR4] ;  /* 0x0000002c040073b5 */ /* 0x0005e20008010000 */
[----:B------:R0:W-:Y:S01]  /*3230*/  UTMACMDFLUSH ;  /* 0x00000000000079b7 */ /* 0x0001e20000000000 */
[----:B--2---:R-:W-:-:S04]  /*3240*/  DEPBAR.LE SB0, 0x1 ;  /* 0x000080400000791a */ /* 0x004fc80000000000 */
.L_x_53:
[----:B------:R-:W-:Y:S05]  /*3250*/  BSYNC B0 ;  /* 0x0000000000007941 */ /* 0x000fea0003800000 */
.L_x_52:
[----:B------:R-:W-:Y:S01]  /*3260*/  BAR.SYNC.DEFER_BLOCKING 0x1, 0x100 ;  /* 0x0044000000007b1d */ /* 0x000fe20000010000 */
[----:B------:R-:W-:Y:S01]  /*3270*/  ISETP.NE.AND P3, PT, RZ, UR40, PT ;  /* 0x00000028ff007c0c */ /* 0x000fe2000bf65270 */
[----:B------:R-:W-:-:S12]  /*3280*/  VIADD R25, R22, 0x200 ;  /* 0x0000020016197836 */ /* 0x000fd80000000000 */
[----:B------:R-:W-:Y:S05]  /*3290*/  @!P3 BRA `(.L_x_54) ;  /* 0x000000000034b947 */ /* 0x000fea0003800000 */
[----:B------:R-:W-:Y:S04]  /*32a0*/  BSSY B0, `(.L_x_55) ;  /* 0x0000009000007945 */ /* 0x000fe80003800000 */
[----:B------:R-:W-:Y:S05]  /*32b0*/  @!P0 BRA `(.L_x_56) ;  /* 0x00000000001c8947 */ /* 0x000fea0003800000 */
[----:B------:R-:W-:-:S13]  /*32c0*/  ISETP.NE.AND P3, PT, R108, 0x3, PT ;  /* 0x000000036c00780c */ /* 0x000fda0003f65270 */
[----:B------:R-:W-:Y:S05]  /*32d0*/  @!P3 BRA `(.L_x_57) ;  /* 0x000000000004b947 */ /* 0x000fea0003800000 */
[----:B------:R-:W-:Y:S01]  /*32e0*/  BPT.TRAP 0x1 ;  /* 0x000000040000795c */ /* 0x000fe20000300000 */
.L_x_57:
[----:B------:R-:W-:-:S04]  /*32f0*/  ULEA UR4, UR39, UR50, 0x3 ;  /* 0x0000003227047291 */ /* 0x000fc8000f8e183f */
[----:B------:R-:W-:-:S04]  /*3300*/  UIADD3 UR4, UR4, 0x80, URZ ;  /* 0x0000008004047890 */ /* 0x000fc8000fffe03f */
[----:B------:R-:W-:-:S09]  /*3310*/  UPRMT UR4, UR49, 0x654, UR4 ;  /* 0x0000065431047896 */ /* 0x000fd20008000004 */
[----:B------:R-:W-:Y:S03]  /*3320*/  SYNCS.ARRIVE.TRANS64.RED.A1T0 RZ, [UR4], RZ ;  /* 0x000000ffffff79a7 */ /* 0x000fe60008100404 */
.L_x_56:
[----:B------:R-:W-:Y:S05]  /*3330*/  BSYNC B0 ;  /* 0x0000000000007941 */ /* 0x000fea0003800000 */
.L_x_55:
[----:B------:R-:W-:-:S04]  /*3340*/  UIADD3 UR39, UR39, 0x1, URZ ;  /* 0x0000000127277890 */ /* 0x000fc8000fffe03f */
[----:B------:R-:W-:-:S04]  /*3350*/  UISETP.NE.AND UP0, UPT, UR39, 0x4, UPT ;  /* 0x000000042700788c */ /* 0x000fc8000bf05270 */
[----:B------:R-:W-:-:S12]  /*3360*/  USEL UR39, UR39, URZ, UP0 ;  /* 0x0000003f27277287 */ /* 0x000fd80008000000 */
.L_x_54:
[----:B------:R-:W-:Y:S04]  /*3370*/  BSSY B0, `(.L_x_58) ;  /* 0x0000011000007945 */ /* 0x000fe80003800000 */
[----:B------:R-:W-:Y:S05]  /*3380*/  @!P0 BRA `(.L_x_59) ;  /* 0x00000000003c8947 */ /* 0x000fea0003800000 */
[----:B------:R-:W-:-:S13]  /*3390*/  ISETP.NE.AND P3, PT, R108, 0x3, PT ;  /* 0x000000036c00780c */ /* 0x000fda0003f65270 */
[----:B------:R-:W-:Y:S05]  /*33a0*/  @!P3 BRA `(.L_x_60) ;  /* 0x000000000004b947 */ /* 0x000fea0003800000 */
[----:B------:R-:W-:Y:S01]  /*33b0*/  BPT.TRAP 0x1 ;  /* 0x000000040000795c */ /* 0x000fe20000300000 */
.L_x_60:
[C---:B-1----:R-:W-:Y:S01]  /*33c0*/  LEA R14, R20.reuse, UR50, 0x3 ;  /* 0x00000032140e7c11 */ /* 0x042fe2000f8e18ff */
[----:B------:R-:W-:Y:S01]  /*33d0*/  @!P1 IMAD R12, R20, 0x2000, R25 ;  /* 0x00002000140c9824 */ /* 0x000fe200078e0219 */
[----:B------:R-:W-:Y:S01]  /*33e0*/  SHF.L.U32 R15, R95, 0x1f, RZ ;  /* 0x0000001f5f0f7819 */ /* 0x000fe200000006ff */
[----:B------:R-:W-:Y:S02]  /*33f0*/  BSSY B1, `(.L_x_61) ;  /* 0x0000004000017945 */ /* 0x000fe40003800000 */
[----:B------:R-:W-:Y:S01]  /*3400*/  @!P1 IMAD R13, R97, 0x2, R12 ;  /* 0x00000002610d9824 */ /* 0x000fe200078e020c */
[----:B------:R-:W1:Y:S02]  /*3410*/  SYNCS.PHASECHK.TRANS64.TRYWAIT P3, [R14+URZ+0x60], R15 ;  /* 0x0000600f0e0075a7 */ /* 0x000e64000806017f */
[----:B-1----:R-:W-:Y:S05]  /*3420*/  @!P3 BRA `(.L_x_62) ;  /* 0x0000004400e0b947 */ /* 0x002fea0003800000 */
.L_x_168:
[----:B------:R-:W-:Y:S05]  /*3430*/  BSYNC B1 ;  /* 0x0000000000017941 */ /* 0x000fea0003800000 */
.L_x_61:
[----:B------:R-:W-:Y:S05]  /*3440*/  @!P1 WARPSYNC.ALL ;  /* 0x0000000000009948 */ /* 0x000fea0003800000 */
[----:B------:R2:W3:Y:S01]  /*3450*/  @!P1 LDSM.16.M88.4 R8, [R12] ;  /* 0x000000000c08983b */ /* 0x0004e20000000200 */
[----:B------:R-:W-:-:S03]  /*3460*/  VIADD R20, R20, 0x1 ;  /* 0x0000000114147836 */ /* 0x000fc60000000000 */
[----:B------:R2:W4:Y:S04]  /*3470*/  @!P1 LDSM.16.M88.4 R4, [R13] ;  /* 0x000000000d04983b */ /* 0x0005280000000200 */
.L_x_59:
[----:B------:R-:W-:Y:S05]  /*3480*/  BSYNC B0 ;  /* 0x0000000000007941 */ /* 0x000fea0003800000 */
.L_x_58:
[--C-:B-123--:R-:W-:Y:S02]  /*3490*/  HADD2.F32 R13, -RZ, R8.reuse.H0_H0 ;  /* 0x20000008ff0d7230 */ /* 0x10efe40000004100 */
[C-C-:B------:R-:W-:Y:S01]  /*34a0*/  FFMA R40, R90.reuse, R40, R21.reuse ;  /* 0x000000285a287223 */ /* 0x140fe20000000015 */
[----:B------:R-:W-:Y:S02]  /*34b0*/  HADD2.F32 R15, -RZ, R8.H1_H1 ;  /* 0x30000008ff0f7230 */ /* 0x000fe40000004100 */
        /* <DEDUP_REMOVED lines=9> */
[----:B------:R-:W-:-:S02]  /*3550*/  HADD2.F32 R27, -RZ, R10.H0_H0 ;  /* 0x2000000aff1b7230 */ /* 0x000fc40000004100 */
        /* <DEDUP_REMOVED lines=11> */
[----:B----4-:R-:W-:-:S02]  /*3610*/  HADD2.F32 R31, -RZ, R4.H0_H0 ;  /* 0x20000004ff1f7230 */ /* 0x010fc40000004100 */
        /* <DEDUP_REMOVED lines=23> */
[----:B------:R-:W-:Y:S01]  /*3790*/  F2FP.F16.F32.PACK_AB R12, R13, R40 ;  /* 0x000000280d0c723e */ /* 0x000fe200000000ff */
[----:B------:R-:W-:Y:S05]  /*37a0*/  WARPSYNC.ALL ;  /* 0x0000000000007948 */ /* 0x000fea0003800000 */
[----:B------:R-:W-:Y:S01]  /*37b0*/  F2FP.F16.F32.PACK_AB R13, R15, R42 ;  /* 0x0000002a0f0d723e */ /* 0x000fe200000000ff */
[----:B------:R-:W-:Y:S01]  /*37c0*/  BSSY B0, `(.L_x_63) ;  /* 0x000001a000007945 */ /* 0x000fe20003800000 */
[----:B------:R-:W-:-:S02]  /*37d0*/  F2FP.F16.F32.PACK_AB R14, R27, R44 ;  /* 0x0000002c1b0e723e */ /* 0x000fc400000000ff */
[----:B------:R-:W-:Y:S02]  /*37e0*/  F2FP.F16.F32.PACK_AB R15, R29, R46 ;  /* 0x0000002e1d0f723e */ /* 0x000fe400000000ff */
[----:B------:R-:W-:Y:S02]  /*37f0*/  F2FP.F16.F32.PACK_AB R34, R35, R52 ;  /* 0x000000342322723e */ /* 0x000fe400000000ff */
[----:B------:R-:W-:Y:S01]  /*3800*/  F2FP.F16.F32.PACK_AB R32, R31, R48 ;  /* 0x000000301f20723e */ /* 0x000fe200000000ff */
[----:B------:R1:W-:Y:S01]  /*3810*/  STSM.16.M88.4 [R22+0x2200], R12 ;  /* 0x0022000c16007844 */ /* 0x0003e20000000200 */
[----:B------:R-:W-:Y:S02]  /*3820*/  F2FP.F16.F32.PACK_AB R33, R33, R50 ;  /* 0x000000322121723e */ /* 0x000fe400000000ff */
[----:B------:R-:W-:-:S05]  /*3830*/  F2FP.F16.F32.PACK_AB R35, R37, R54 ;  /* 0x000000362523723e */ /* 0x000fca00000000ff */
        /* <DEDUP_REMOVED lines=11> */
[----:B------:R-:W-:Y:S02]  /*38f0*/  UIADD3 UR4, UR50, 0x2200, URZ ;  /* 0x0000220032047890 */ /* 0x000fe4000fffe03f */
[----:B------:R-:W-:Y:S01]  /*3900*/  UIADD3.X UR9, URZ, UR57, URZ, UP0, !UPT ;  /* 0x000000393f097290 */ /* 0x000fe200087fe43f */
[----:B------:R-:W-:Y:S01]  /*3910*/  UMOV UR6, UR46 ;  /* 0x0000002e00067c82 */ /* 0x000fe20008000000 */
[----:B------:R-:W-:-:S07]  /*3920*/  UMOV UR7, UR47 ;  /* 0x0000002f00077c82 */ /* 0x000fce0008000000 */
[----:B------:R2:W-:Y:S01]  /*3930*/  UTMASTG.3D [UR4], [UR8] ;  /* 0x00000004080073b5 */ /* 0x0005e20008010000 */
[----:B------:R0:W-:Y:S01]  /*3940*/  UTMACMDFLUSH ;  /* 0x00000000000079b7 */ /* 0x0001e20000000000 */
[----:B--2---:R-:W-:-:S04]  /*3950*/  DEPBAR.LE SB0, 0x1 ;  /* 0x000080400000791a */ /* 0x004fc80000000000 */
.L_x_64:
[----:B------:R-:W-:Y:S05]  /*3960*/  BSYNC B0 ;  /* 0x0000000000007941 */ /* 0x000fea0003800000 */
.L_x_63:
[----:B------:R-:W-:Y:S06]  /*3970*/  BAR.SYNC.DEFER_BLOCKING 0x1, 0x100 ;  /* 0x0044000000007b1d */ /* 0x000fec0000010000 */
[----:B------:R-:W-:Y:S04]  /*3980*/  BSSY B0, `(.L_x_65) ;  /* 0x0000009000007945 */ /* 0x000fe80003800000 */
[----:B------:R-:W-:Y:S05]  /*3990*/  @!P0 BRA `(.L_x_66) ;  /* 0x00000000001c8947 */ /* 0x000fea0003800000 */
[----:B------:R-:W-:-:S13]  /*39a0*/  ISETP.NE.AND P3, PT, R108, 0x3, PT ;  /* 0x000000036c00780c */ /* 0x000fda0003f65270 */
[----:B------:R-:W-:Y:S05]  /*39b0*/  @!P3 BRA `(.L_x_67) ;  /* 0x000000000004b947 */ /* 0x000fea0003800000 */
[----:B------:R-:W-:Y:S01]  /*39c0*/  BPT.TRAP 0x1 ;  /* 0x000000040000795c */ /* 0x000fe20000300000 */
.L_x_67:
[----:B------:R-:W-:-:S04]  /*39d0*/  ULEA UR4, UR39, UR50, 0x3 ;  /* 0x0000003227047291 */ /* 0x000fc8000f8e183f */
[----:B------:R-:W-:-:S04]  /*39e0*/  UIADD3 UR4, UR4, 0x80, URZ ;  /* 0x0000008004047890 */ /* 0x000fc8000fffe03f */
[----:B------:R-:W-:-:S09]  /*39f0*/  UPRMT UR4, UR49, 0x654, UR4 ;  /* 0x0000065431047896 */ /* 0x000fd20008000004 */
[----:B------:R-:W-:Y:S03]  /*3a00*/  SYNCS.ARRIVE.TRANS64.RED.A1T0 RZ, [UR4], RZ ;  /* 0x000000ffffff79a7 */ /* 0x000fe60008100404 */
.L_x_66:
[----:B------:R-:W-:Y:S05]  /*3a10*/  BSYNC B0 ;  /* 0x0000000000007941 */ /* 0x000fea0003800000 */
.L_x_65:
[----:B------:R-:W-:Y:S01]  /*3a20*/  UIADD3 UR39, UR39, 0x1, URZ ;  /* 0x0000000127277890 */ /* 0x000fe2000fffe03f */
[----:B------:R-:W-:Y:S01]  /*3a30*/  BSSY B0, `(.L_x_68) ;  /* 0x0000018000007945 */ /* 0x000fe20003800000 */
[----:B-1----:R-:W-:Y:S02]  /*3a40*/  IMAD.MOV.U32 R12, RZ, RZ, R95 ;  /* 0x000000ffff0c7224 */ /* 0x002fe400078e005f */
[----:B------:R-:W-:-:S04]  /*3a50*/  UISETP.NE.AND UP0, UPT, UR39, 0x4, UPT ;  /* 0x000000042700788c */ /* 0x000fc8000bf05270 */
[----:B------:R-:W-:Y:S01]  /*3a60*/  USEL UR39, UR39, URZ, UP0 ;  /* 0x0000003f27277287 */ /* 0x000fe20008000000 */
[----:B------:R-:W-:Y:S11]  /*3a70*/  @!P0 BRA `(.L_x_69) ;  /* 0x00000000004c8947 */ /* 0x000ff60003800000 */
[----:B------:R-:W-:-:S13]  /*3a80*/  ISETP.NE.AND P3, PT, R108, 0x3, PT ;  /* 0x000000036c00780c */ /* 0x000fda0003f65270 */
[----:B------:R-:W-:Y:S05]  /*3a90*/  @!P3 BRA `(.L_x_70) ;  /* 0x000000000004b947 */ /* 0x000fea0003800000 */
[----:B------:R-:W-:Y:S01]  /*3aa0*/  BPT.TRAP 0x1 ;  /* 0x000000040000795c */ /* 0x000fe20000300000 */
.L_x_70:
[C---:B------:R-:W-:Y:S01]  /*3ab0*/  LEA R12, R20.reuse, UR50, 0x3 ;  /* 0x00000032140c7c11 */ /* 0x040fe2000f8e18ff */
[----:B------:R-:W-:Y:S01]  /*3ac0*/  BSSY B1, `(.L_x_71) ;  /* 0x0000006000017945 */ /* 0x000fe20003800000 */
[----:B------:R-:W-:Y:S02]  /*3ad0*/  SHF.L.U32 R13, R95, 0x1f, RZ ;  /* 0x0000001f5f0d7819 */ /* 0x000fe400000006ff */
[----:B------:R-:W-:Y:S02]  /*3ae0*/  @!P1 LEA R14, R20, R25, 0xd ;  /* 0x00000019140e9211 */ /* 0x000fe400078e68ff */
[----:B------:R-:W1:Y:S03]  /*3af0*/  SYNCS.PHASECHK.TRANS64.TRYWAIT P3, [R12+URZ+0x60], R13 ;  /* 0x0000600d0c0075a7 */ /* 0x000e66000806017f */
[----:B------:R-:W-:Y:S01]  /*3b00*/  @!P1 IMAD R15, R97, 0x2, R14 ;  /* 0x00000002610f9824 */ /* 0x000fe200078e020e */
[----:B-1----:R-:W-:Y:S06]  /*3b10*/  @!P3 BRA `(.L_x_72) ;  /* 0x000000400038b947 */ /* 0x002fec0003800000 */
.L_x_169:
[----:B------:R-:W-:Y:S05]  /*3b20*/  BSYNC B1 ;  /* 0x0000000000017941 */ /* 0x000fea0003800000 */
.L_x_71:
[----:B------:R-:W-:Y:S05]  /*3b30*/  @!P1 WARPSYNC.ALL ;  /* 0x0000000000009948 */ /* 0x000fea0003800000 */
[----:B------:R2:W3:Y:S01]  /*3b40*/  @!P1 LDSM.16.M88.4 R8, [R14] ;  /* 0x000000000e08983b */ /* 0x0004e20000000200 */
[----:B------:R-:W-:-:S03]  /*3b50*/  VIADD R20, R20, 0x1 ;  /* 0x0000000114147836 */ /* 0x000fc60000000000 */
[----:B------:R2:W4:Y:S02]  /*3b60*/  @!P1 LDSM.16.M88.4 R4, [R15] ;  /* 0x000000000f04983b */ /* 0x0005240000000200 */
[----:B------:R-:W-:-:S04]  /*3b70*/  ISETP.NE.AND P3, PT, R20, 0x4, PT ;  /* 0x000000041400780c */ /* 0x000fc80003f65270 */
[----:B-1----:R-:W-:Y:S02]  /*3b80*/  SEL R12, RZ, 0x1, P3 ;  /* 0x00000001ff0c7807 */ /* 0x002fe40001800000 */
[----:B------:R-:W-:Y:S02]  /*3b90*/  SEL R20, R20, RZ, P3 ;  /* 0x000000ff14147207 */ /* 0x000fe40001800000 */
[----:B--2---:R-:W-:-:S07]  /*3ba0*/  LOP3.LUT R12, R95, R12, RZ, 0x3c, !PT ;  /* 0x0000000c5f0c7212 */ /* 0x004fce00078e3cff */
.L_x_69:
[----:B------:R-:W-:Y:S05]  /*3bb0*/  BSYNC B0 ;  /* 0x0000000000007941 */ /* 0x000fea0003800000 */
.L_x_68:
[--C-:B---3--:R-:W-:Y:S02]  /*3bc0*/  HADD2.F32 R13, -RZ, R8.reuse.H0_H0 ;  /* 0x20000008ff0d7230 */ /* 0x108fe40000004100 */
        /* <DEDUP_REMOVED lines=76> */
.L_x_74:
[----:B------:R-:W-:Y:S05]  /*4090*/  BSYNC B0 ;  /* 0x0000000000007941 */ /* 0x000fea0003800000 */
.L_x_73:
[----:B------:R-:W-:Y:S06]  /*40a0*/  BAR.SYNC.DEFER_BLOCKING 0x1, 0x100 ;  /* 0x0044000000007b1d */ /* 0x000fec0000010000 */
[----:B------:R-:W-:Y:S04]  /*40b0*/  BSSY B0, `(.L_x_75) ;  /* 0x0000009000007945 */ /* 0x000fe80003800000 */
[----:B------:R-:W-:Y:S05]  /*40c0*/  @!P0 BRA `(.L_x_76) ;  /* 0x00000000001c8947 */ /* 0x000fea0003800000 */
[----:B------:R-:W-:-:S13]  /*40d0*/  ISETP.NE.AND P3, PT, R108, 0x3, PT ;  /* 0x000000036c00780c */ /* 0x000fda0003f65270 */
[----:B------:R-:W-:Y:S05]  /*40e0*/  @!P3 BRA `(.L_x_77) ;  /* 0x000000000004b947 */ /* 0x000fea0003800000 */
[----:B------:R-:W-:Y:S01]  /*40f0*/  BPT.TRAP 0x1 ;  /* 0x000000040000795c */ /* 0x000fe20000300000 */
.L_x_77:
[----:B------:R-:W-:-:S04]  /*4100*/  ULEA UR4, UR39, UR50, 0x3 ;  /* 0x0000003227047291 */ /* 0x000fc8000f8e183f */
[----:B------:R-:W-:-:S04]  /*4110*/  UIADD3 UR4, UR4, 0x80, URZ ;  /* 0x0000008004047890 */ /* 0x000fc8000fffe03f */
[----:B------:R-:W-:-:S09]  /*4120*/  UPRMT UR4, UR49, 0x654, UR4 ;  /* 0x0000065431047896 */ /* 0x000fd20008000004 */
[----:B------:R-:W-:Y:S03]  /*4130*/  SYNCS.ARRIVE.TRANS64.RED.A1T0 RZ, [UR4], RZ ;  /* 0x000000ffffff79a7 */ /* 0x000fe60008100404 */
.L_x_76:
[----:B------:R-:W-:Y:S05]  /*4140*/  BSYNC B0 ;  /* 0x0000000000007941 */ /* 0x000fea0003800000 */
.L_x_75:
[----:B------:R-:W-:Y:S01]  /*4150*/  UIADD3 UR4, UR39, 0x1, URZ ;  /* 0x0000000127047890 */ /* 0x000fe2000fffe03f */
[----:B------:R-:W-:Y:S03]  /*4160*/  BSSY B0, `(.L_x_78) ;  /* 0x0000012000007945 */ /* 0x000fe60003800000 */
[----:B------:R-:W-:-:S04]  /*4170*/  UISETP.NE.AND UP0, UPT, UR4, 0x4, UPT ;  /* 0x000000040400788c */ /* 0x000fc8000bf05270 */
[----:B------:R-:W-:Y:S01]  /*4180*/  USEL UR39, UR4, URZ, UP0 ;  /* 0x0000003f04277287 */ /* 0x000fe20008000000 */
[----:B------:R-:W-:Y:S11]  /*4190*/  @!P0 BRA `(.L_x_79) ;  /* 0x0000000000388947 */ /* 0x000ff60003800000 */
[----:B------:R-:W-:-:S13]  /*41a0*/  ISETP.NE.AND P3, PT, R108, 0x3, PT ;  /* 0x000000036c00780c */ /* 0x000fda0003f65270 */
[----:B------:R-:W-:Y:S05]  /*41b0*/  @!P3 BRA `(.L_x_80) ;  /* 0x000000000004b947 */ /* 0x000fea0003800000 */
[----:B------:R-:W-:Y:S01]  /*41c0*/  BPT.TRAP 0x1 ;  /* 0x000000040000795c */ /* 0x000fe20000300000 */
.L_x_80:
[----:B------:R-:W-:Y:S01]  /*41d0*/  SHF.L.U32 R13, R12, 0x1f, RZ ;  /* 0x0000001f0c0d7819 */ /* 0x000fe200000006ff */
[----:B------:R-:W-:Y:S01]  /*41e0*/  BSSY B1, `(.L_x_81) ;  /* 0x0000006000017945 */ /* 0x000fe20003800000 */
[C---:B------:R-:W-:Y:S01]  /*41f0*/  LEA R14, R20.reuse, UR50, 0x3 ;  /* 0x00000032140e7c11 */ /* 0x040fe2000f8e18ff */
[----:B------:R-:W-:-:S03]  /*4200*/  @!P1 IMAD R20, R20, 0x2000, R25 ;  /* 0x0000200014149824 */ /* 0x000fc600078e0219 */
[----:B------:R-:W2:Y:S01]  /*4210*/  SYNCS.PHASECHK.TRANS64.TRYWAIT P3, [R14+URZ+0x60], R13 ;  /* 0x0000600d0e0075a7 */ /* 0x000ea2000806017f */
[----:B------:R-:W-:Y:S01]  /*4220*/  @!P1 IMAD R12, R97, 0x2, R20 ;  /* 0x00000002610c9824 */ /* 0x000fe200078e0214 */
[----:B--2---:R-:W-:Y:S06]  /*4230*/  @!P3 BRA `(.L_x_82) ;  /* 0x000000380084b947 */ /* 0x004fec0003800000 */
.L_x_170:
[----:B------:R-:W-:Y:S05]  /*4240*/  BSYNC B1 ;  /* 0x0000000000017941 */ /* 0x000fea0003800000 */
.L_x_81:
[----:B------:R-:W-:Y:S05]  /*4250*/  @!P1 WARPSYNC.ALL ;  /* 0x0000000000009948 */ /* 0x000fea0003800000 */
[----:B------:R3:W4:Y:S04]  /*4260*/  @!P1 LDSM.16.M88.4 R8, [R20] ;  /* 0x000000001408983b */ /* 0x0007280000000200 */
[----:B------:R3:W1:Y:S02]  /*4270*/  @!P1 LDSM.16.M88.4 R4, [R12] ;  /* 0x000000000c04983b */ /* 0x0006640000000200 */
.L_x_79:
[----:B------:R-:W-:Y:S05]  /*4280*/  BSYNC B0 ;  /* 0x0000000000007941 */ /* 0x000fea0003800000 */
.L_x_78:
[--C-:B----4-:R-:W-:Y:S02]  /*4290*/  HADD2.F32 R15, -RZ, R9.reuse.H0_H0 ;  /* 0x20000009ff0f7230 */ /* 0x110fe40000004100 */
[C-C-:B------:R-:W-:Y:S01]  /*42a0*/  FFMA R72, R90.reuse, R72, R21.reuse ;  /* 0x000000485a487223 */ /* 0x140fe20000000015 */
[C-C-:B---3--:R-:W-:Y:S01]  /*42b0*/  FFMA R12, R90.reuse, R73, R21.reuse ;  /* 0x000000495a0c7223 */ /* 0x148fe20000000015 */
[C-C-:B------:R-:W-:Y:S01]  /*42c0*/  FFMA R76, R90.reuse, R76, R21.reuse ;  /* 0x0000004c5a4c7223 */ /* 0x140fe20000000015 */
[C-C-:B------:R-:W-:Y:S01]  /*42d0*/  FFMA R20, R90.reuse, R77, R21.reuse ;  /* 0x0000004d5a147223 */ /* 0x140fe20000000015 */
[C-C-:B------:R-:W-:Y:S01]  /*42e0*/  FFMA R80, R90.reuse, R80, R21.reuse ;  /* 0x000000505a507223 */ /* 0x140fe20000000015 */
[C-C-:B------:R-:W-:Y:S01]  /*42f0*/  FFMA R26, R90.reuse, R81, R21.reuse ;  /* 0x000000515a1a7223 */ /* 0x140fe20000000015 */
[C-C-:B------:R-:W-:Y:S01]  /*4300*/  FFMA R84, R90.reuse, R84, R21.reuse ;  /* 0x000000545a547223 */ /* 0x140fe20000000015 */
[C---:B------:R-:W-:Y:S01]  /*4310*/  FFMA R30, R90.reuse, R85, R21 ;  /* 0x000000555a1e7223 */ /* 0x040fe20000000015 */
[C-C-:B------:R-:W-:Y:S01]  /*4320*/  FFMA R74, R90.reuse, R74, R3.reuse ;  /* 0x0000004a5a4a7223 */ /* 0x140fe20000000003 */
[C-C-:B--2---:R-:W-:Y:S01]  /*4330*/  FFMA R14, R90.reuse, R75, R3.reuse ;  /* 0x0000004b5a0e7223 */ /* 0x144fe20000000003 */
[C-C-:B------:R-:W-:Y:S01]  /*4340*/  FFMA R78, R90.reuse, R78, R3.reuse ;  /* 0x0000004e5a4e7223 */ /* 0x140fe20000000003 */
[C-C-:B------:R-:W-:Y:S01]  /*4350*/  FFMA R24, R90.reuse, R79, R3.reuse ;  /* 0x0000004f5a187223 */ /* 0x140fe20000000003 */
[C-C-:B------:R-:W-:Y:S01]  /*4360*/  FFMA R82, R90.reuse, R82, R3.reuse ;  /* 0x000000525a527223 */ /* 0x140fe20000000003 */
[C-C-:B------:R-:W-:Y:S01]  /*4370*/  FFMA R28, R90.reuse, R83, R3.reuse ;  /* 0x000000535a1c7223 */ /* 0x140fe20000000003 */
[C-C-:B------:R-:W-:Y:S01]  /*4380*/  FFMA R86, R90.reuse, R86, R3.reuse ;  /* 0x000000565a567223 */ /* 0x140fe20000000003 */
[----:B-1----:R-:W-:Y:S01]  /*4390*/  FFMA R32, R90, R87, R3 ;  /* 0x000000575a207223 */ /* 0x002fe20000000003 */
[----:B------:R-:W-:-:S02]  /*43a0*/  HADD2.F32 R9, -RZ, R9.H1_H1 ;  /* 0x30000009ff097230 */ /* 0x000fc40000004100 */
[-C--:B------:R-:W-:Y:S01]  /*43b0*/  FFMA R15, R15, R103.reuse, R74 ;  /* 0x000000670f0f7223 */ /* 0x080fe2000000004a */
[----:B------:R-:W-:Y:S01]  /*43c0*/  HADD2.F32 R27, -RZ, R11.H0_H0 ;  /* 0x2000000bff1b7230 */ /* 0x000fe20000004100 */
[----:B------:R-:W-:Y:S05]  /*43d0*/  WARPSYNC.ALL ;  /* 0x0000000000007948 */ /* 0x000fea0003800000 */
[--C-:B------:R-:W-:Y:S02]  /*43e0*/  HADD2.F32 R3, -RZ, R8.reuse.H0_H0 ;  /* 0x20000008ff037230 */ /* 0x100fe40000004100 */
[----:B------:R-:W-:Y:S01]  /*43f0*/  FFMA R14, R9, R103, R14 ;  /* 0x00000067090e7223 */ /* 0x000fe2000000000e */
[----:B------:R-:W-:-:S02]  /*4400*/  HADD2.F32 R13, -RZ, R8.H1_H1 ;  /* 0x30000008ff0d7230 */ /* 0x000fc40000004100 */
[-C--:B------:R-:W-:Y:S01]  /*4410*/  FFMA R27, R27, R103.reuse, R78 ;  /* 0x000000671b1b7223 */ /* 0x080fe2000000004e */
[--C-:B------:R-:W-:Y:S02]  /*4420*/  HADD2.F32 R21, -RZ, R10.reuse.H0_H0 ;  /* 0x2000000aff157230 */ /* 0x100fe40000004100 */
[-C--:B------:R-:W-:Y:S01]  /*4430*/  FFMA R3, R3, R103.reuse, R72 ;  /* 0x0000006703037223 */ /* 0x080fe20000000048 */
[----:B------:R-:W-:Y:S02]  /*4440*/  HADD2.F32 R25, -RZ, R10.H1_H1 ;  /* 0x3000000aff197230 */ /* 0x000fe40000004100 */
[-C--:B------:R-:W-:Y:S01]  /*4450*/  FFMA R12, R13, R103.reuse, R12 ;  /* 0x000000670d0c7223 */ /* 0x080fe2000000000c */
[----:B------:R-:W-:Y:S02]  /*4460*/  HADD2.F32 R11, -RZ, R11.H1_H1 ;  /* 0x3000000bff0b7230 */ /* 0x000fe40000004100 */
[----:B------:R-:W-:Y:S01]  /*4470*/  FFMA R21, R21, R103, R76 ;  /* 0x0000006715157223 */ /* 0x000fe2000000004c */
[----:B------:R-:W-:-:S02]  /*4480*/  HADD2.F32 R33, -RZ, R5.H0_H0 ;  /* 0x20000005ff217230 */ /* 0x000fc40000004100 */
[-C--:B------:R-:W-:Y:S01]  /*4490*/  FFMA R20, R25, R103.reuse, R20 ;  /* 0x0000006719147223 */ /* 0x080fe20000000014 */
[----:B------:R-:W-:Y:S02]  /*44a0*/  HADD2.F32 R39, -RZ, R7.H0_H0 ;  /* 0x20000007ff277230 */ /* 0x000fe40000004100 */
[-C--:B------:R-:W-:Y:S01]  /*44b0*/  FFMA R24, R11, R103.reuse, R24 ;  /* 0x000000670b187223 */ /* 0x080fe20000000018 */
[--C-:B------:R-:W-:Y:S02]  /*44c0*/  HADD2.F32 R29, -RZ, R4.reuse.H0_H0 ;  /* 0x20000004ff1d7230 */ /* 0x100fe40000004100 */
[-C--:B------:R-:W-:Y:S01]  /*44d0*/  FFMA R33, R33, R103.reuse, R82 ;  /* 0x0000006721217223 */ /* 0x080fe20000000052 */
[----:B------:R-:W-:Y:S02]  /*44e0*/  HADD2.F32 R31, -RZ, R4.H1_H1 ;  /* 0x30000004ff1f7230 */ /* 0x000fe40000004100 */
        /* <DEDUP_REMOVED lines=9> */
[----:B------:R-:W-:Y:S01]  /*4580*/  F2FP.F16.F32.PACK_AB R13, R14, R15 ;  /* 0x0000000f0e0d723e */ /* 0x000fe200000000ff */
[----:B------:R-:W-:Y:S01]  /*4590*/  FFMA R30, R37, R103, R30 ;  /* 0x00000067251e7223 */ /* 0x000fe2000000001e */
[----:B------:R-:W-:Y:S01]  /*45a0*/  F2FP.F16.F32.PACK_AB R12, R12, R3 ;  /* 0x000000030c0c723e */ /* 0x000fe200000000ff */
[----:B------:R-:W-:Y:S01]  /*45b0*/  FFMA R32, R7, R103, R32 ;  /* 0x0000006707207223 */ /* 0x000fe20000000020 */
[----:B------:R-:W-:Y:S01]  /*45c0*/  F2FP.F16.F32.PACK_AB R14, R20, R21 ;  /* 0x00000015140e723e */ /* 0x000fe200000000ff */
[----:B------:R-:W-:Y:S01]  /*45d0*/  BSSY B0, `(.L_x_83) ;  /* 0x0000019000007945 */ /* 0x000fe20003800000 */
[----:B------:R-:W-:-:S02]  /*45e0*/  F2FP.F16.F32.PACK_AB R15, R24, R27 ;  /* 0x0000001b180f723e */ /* 0x000fc400000000ff */
        /* <DEDUP_REMOVED lines=23> */
.L_x_84:
[----:B------:R-:W-:Y:S05]  /*4760*/  BSYNC B0 ;  /* 0x0000000000007941 */ /* 0x000fea0003800000 */
.L_x_83:
[----:B------:R-:W-:Y:S06]  /*4770*/  BAR.SYNC.DEFER_BLOCKING 0x1, 0x100 ;  /* 0x0044000000007b1d */ /* 0x000fec0000010000 */
[----:B------:R-:W-:Y:S04]  /*4780*/  BSSY B0, `(.L_x_85) ;  /* 0x0000009000007945 */ /* 0x000fe80003800000 */
[----:B------:R-:W-:Y:S05]  /*4790*/  @!P0 BRA `(.L_x_86) ;  /* 0x00000000001c8947 */ /* 0x000fea0003800000 */
[----:B------:R-:W-:-:S13]  /*47a0*/  ISETP.NE.AND P0, PT, R108, 0x3, PT ;  /* 0x000000036c00780c */ /* 0x000fda0003f05270 */
[----:B------:R-:W-:Y:S05]  /*47b0*/  @!P0 BRA `(.L_x_87) ;  /* 0x0000000000048947 */ /* 0x000fea0003800000 */
[----:B------:R-:W-:Y:S01]  /*47c0*/  BPT.TRAP 0x1 ;  /* 0x000000040000795c */ /* 0x000fe20000300000 */
.L_x_87:
[----:B------:R-:W-:-:S04]  /*47d0*/  ULEA UR4, UR39, UR50, 0x3 ;  /* 0x0000003227047291 */ /* 0x000fc8000f8e183f */
[----:B------:R-:W-:-:S04]  /*47e0*/  UIADD3 UR4, UR4, 0x80, URZ ;  /* 0x0000008004047890 */ /* 0x000fc8000fffe03f */
[----:B------:R-:W-:-:S09]  /*47f0*/  UPRMT UR4, UR49, 0x654, UR4 ;  /* 0x0000065431047896 */ /* 0x000fd20008000004 */
[----:B------:R-:W-:Y:S03]  /*4800*/  SYNCS.ARRIVE.TRANS64.RED.A1T0 RZ, [UR4], RZ ;  /* 0x000000ffffff79a7 */ /* 0x000fe60008100404 */
.L_x_86:
[----:B------:R-:W-:Y:S05]  /*4810*/  BSYNC B0 ;  /* 0x0000000000007941 */ /* 0x000fea0003800000 */
.L_x_85:
[----:B------:R-:W-:Y:S01]  /*4820*/  IADD3 R16, P0, R16, UR52, RZ ;  /* 0x0000003410107c10 */ /* 0x000fe2000ff1e0ff */
[----:B------:R-:W-:Y:S01]  /*4830*/  ULDC.64 UR4, c[0x0][0x8f8] ;  /* 0x00023e0000047ab9 */ /* 0x000fe20000000a00 */
[----:B------:R-:W-:Y:S01]  /*4840*/  UIADD3 UR39, UR39, 0x1, URZ ;  /* 0x0000000127277890 */ /* 0x000fe2000fffe03f */
[----:B------:R-:W-:Y:S01]  /*4850*/  PRMT R3, RZ, 0x7610, R3 ;  /* 0x00007610ff037816 */ /* 0x000fe20000000003 */
[----:B------:R-:W-:Y:S01]  /*4860*/  UMOV UR47, 0xffffffff ;  /* 0xffffffff002f7882 */ /* 0x000fe20000000000 */
[----:B------:R-:W-:Y:S01]  /*4870*/  IADD3.X R17, R17, UR38, RZ, P0, !PT ;  /* 0x0000002611117c10 */ /* 0x000fe200087fe4ff */
[----:B------:R-:W-:Y:S01]  /*4880*/  UISETP.NE.AND UP0, UPT, UR39, 0x4, UPT ;  /* 0x000000042700788c */ /* 0x000fe2000bf05270 */
[----:B------:R-:W-:Y:S01]  /*4890*/  ISETP.GE.U32.AND P0, PT, R16, UR4, PT ;  /* 0x0000000410007c0c */ /* 0x000fe2000bf06070 */
[----:B------:R-:W-:Y:S01]  /*48a0*/  IMAD.MOV.U32 R106, RZ, RZ, -0x1 ;  /* 0xffffffffff6a7424 */ /* 0x000fe200078e00ff */
[----:B------:R-:W-:Y:S01]  /*48b0*/  MOV R104, 0xffffffff ;  /* 0xffffffff00687802 */ /* 0x000fe20000000f00 */
[----:B------:R-:W-:Y:S01]  /*48c0*/  USEL UR39, UR39, URZ, UP0 ;  /* 0x0000003f27277287 */ /* 0x000fe20008000000 */
[----:B------:R-:W-:-:S13]  /*48d0*/  ISETP.GE.U32.AND.EX P0, PT, R17, UR5, PT, P0 ;  /* 0x0000000511007c0c */ /* 0x000fda000bf06100 */
[----:B------:R-:W-:Y:S05]  /*48e0*/  @P0 BRA `(.L_x_88) ;  /* 0x0000000400540947 */ /* 0x000fea0003800000 */
[----:B------:R-:W2:Y:S01]  /*48f0*/  LDC.64 R10, c[0x0][0x8d0] ;  /* 0x00023400ff0a7b82 */ /* 0x000ea20000000a00 */
[----:B-1----:R-:W1:Y:S01]  /*4900*/  S2R R22, SR_CTAID.X ;  /* 0x0000000000167919 */ /* 0x002e620000002500 */
[----:B------:R-:W-:Y:S02]  /*4910*/  IMAD.MOV.U32 R8, RZ, RZ, R16 ;  /* 0x000000ffff087224 */ /* 0x000fe400078e0010 */
[----:B------:R-:W-:Y:S01]  /*4920*/  IMAD.MOV.U32 R9, RZ, RZ, R17 ;  /* 0x000000ffff097224 */ /* 0x000fe200078e0011 */
[----:B------:R-:W3:Y:S03]  /*4930*/  S2R R23, SR_CTAID.Y ;  /* 0x0000000000177919 */ /* 0x000ee60000002600 */
[----:B------:R-:W4:Y:S08]  /*4940*/  LDC R12, c[0x0][0x8d8] ;  /* 0x00023600ff0c7b82 */ /* 0x000f300000000800 */
[----:B------:R-:W1:Y:S01]  /*4950*/  LDC.64 R20, c[0x0][0x8c8] ;  /* 0x00023200ff147b82 */ /* 0x000e620000000a00 */
[----:B--2---:R-:W-:-:S04]  /*4960*/  ISETP.NE.U32.AND P0, PT, R10, RZ, PT ;  /* 0x000000ff0a00720c */ /* 0x004fc80003f05070 */
[----:B------:R-:W-:-:S13]  /*4970*/  ISETP.NE.AND.EX P0, PT, R11, RZ, PT, P0 ;  /* 0x000000ff0b00720c */ /* 0x000fda0003f05300 */
[----:B-1-34-:R-:W-:Y:S05]  /*4980*/  @!P0 BRA `(.L_x_89) ;  /* 0x0000000000288947 */ /* 0x01afea0003800000 */
[----:B------:R-:W1:Y:S02]  /*4990*/  LDC R3, c[0x0][0x8dc] ;  /* 0x00023700ff037b82 */ /* 0x000e640000000800 */
[----:B-1----:R-:W-:-:S05]  /*49a0*/  IADD3 R3, P0, R16, R3, RZ ;  /* 0x0000000310037210 */ /* 0x002fca0007f1e0ff */
        /* <DEDUP_REMOVED lines=8> */
.L_x_89:
[-CC-:B------:R-:W-:Y:S01]  /*4a30*/  SHF.R.U64 R29, R8, R12.reuse, R9.reuse ;  /* 0x0000000c081d7219 */ /* 0x180fe20000001209 */
[----:B------:R-:W1:Y:S01]  /*4a40*/  LDC.64 R14, c[0x0][0x8e8] ;  /* 0x00023a00ff0e7b82 */ /* 0x000e620000000a00 */
[----:B------:R-:W-:Y:S01]  /*4a50*/  SHF.R.U32.HI R3, RZ, R12, R9 ;  /* 0x0000000cff037219 */ /* 0x000fe20000011609 */
[----:B------:R-:W-:Y:S01]  /*4a60*/  ULDC UR4, c[0x0][0x150] ;  /* 0x0000540000047ab9 */ /* 0x000fe20000000800 */
[----:B------:R-:W-:Y:S02]  /*4a70*/  IADD3 R7, P0, RZ, -R29, RZ ;  /* 0x8000001dff077210 */ /* 0x000fe40007f1e0ff */
[----:B------:R-:W-:Y:S02]  /*4a80*/  I2FP.F32.U32 R9, R22 ;  /* 0x0000001600097245 */ /* 0x000fe40000201000 */
[----:B------:R-:W-:Y:S01]  /*4a90*/  IADD3.X R3, RZ, ~R3, RZ, P0, !PT ;  /* 0x80000003ff037210 */ /* 0x000fe200007fe4ff */
[----:B------:R-:W2:Y:S01]  /*4aa0*/  LDC R8, c[0x0][0x8c0] ;  /* 0x00023000ff087b82 */ /* 0x000ea20000000800 */
[----:B------:R-:W-:-:S04]  /*4ab0*/  IMAD.WIDE.U32 R4, R7, R20, R16 ;  /* 0x0000001407047225 */ /* 0x000fc800078e0010 */
[----:B------:R-:W-:Y:S01]  /*4ac0*/  FMUL R9, R9, UR4 ;  /* 0x0000000409097c20 */ /* 0x000fe20008400000 */
[----:B------:R-:W-:Y:S01]  /*4ad0*/  ULDC UR4, c[0x0][0x154] ;  /* 0x0000550000047ab9 */ /* 0x000fe20000000800 */
[----:B------:R-:W-:Y:S01]  /*4ae0*/  IMAD R6, R3, R20, RZ ;  /* 0x0000001403067224 */ /* 0x000fe200078e02ff */
[----:B------:R-:W3:Y:S03]  /*4af0*/  LDC R12, c[0x0][0x8b0] ;  /* 0x00022c00ff0c7b82 */ /* 0x000ee60000000800 */
[----:B------:R-:W-:Y:S01]  /*4b00*/  IMAD R3, R7, R21, R6 ;  /* 0x0000001507037224 */ /* 0x000fe200078e0206 */
[----:B------:R-:W4:Y:S03]  /*4b10*/  F2I.U32.TRUNC.NTZ R9, R9 ;  /* 0x0000000900097305 */ /* 0x000f26000020f000 */
[----:B------:R-:W-:Y:S01]  /*4b20*/  IMAD.IADD R3, R5, 0x1, R3 ;  /* 0x0000000105037824 */ /* 0x000fe200078e0203 */
[----:B------:R-:W-:Y:S01]  /*4b30*/  I2FP.F32.U32 R5, R23 ;  /* 0x0000001700057245 */ /* 0x000fe20000201000 */
[----:B------:R-:W5:Y:S01]  /*4b40*/  LDC R11, c[0x0][0x900] ;  /* 0x00024000ff0b7b82 */ /* 0x000f620000000800 */
[----:B-1----:R-:W-:-:S03]  /*4b50*/  ISETP.NE.U32.AND P0, PT, R14, RZ, PT ;  /* 0x000000ff0e00720c */ /* 0x002fc60003f05070 */
[----:B------:R-:W-:Y:S01]  /*4b60*/  FMUL R6, R5, UR4 ;  /* 0x0000000405067c20 */ /* 0x000fe20008400000 */
[----:B------:R-:W-:-:S03]  /*4b70*/  ISETP.NE.AND.EX P0, PT, R15, RZ, PT, P0 ;  /* 0x000000ff0f00720c */ /* 0x000fc60003f05300 */
[----:B------:R1:W1:Y:S01]  /*4b80*/  F2I.U32.TRUNC.NTZ R20, R6 ;  /* 0x0000000600147305 */ /* 0x000262000020f000 */
[----:B------:R-:W1:Y:S01]  /*4b90*/  LDC R7, c[0x0][0x144] ;  /* 0x00005100ff077b82 */ /* 0x000e620000000800 */
[-C--:B--2---:R-:W-:Y:S01]  /*4ba0*/  SHF.R.U64 R10, R4, R8.reuse, R3 ;  /* 0x00000008040a7219 */ /* 0x084fe20000001203 */
[----:B----4-:R-:W-:Y:S01]  /*4bb0*/  IMAD.MOV R9, RZ, RZ, -R9 ;  /* 0x000000ffff097224 */ /* 0x010fe200078e0a09 */
[----:B------:R-:W-:-:S05]  /*4bc0*/  SHF.R.U32.HI R3, RZ, R8, R3 ;  /* 0x00000008ff037219 */ /* 0x000fca0000011603 */
[----:B------:R-:W2:Y:S01]  /*4bd0*/  LDC R24, c[0x0][0x148] ;  /* 0x00005200ff187b82 */ /* 0x000ea20000000800 */
[-CC-:B---3--:R-:W-:Y:S02]  /*4be0*/  SHF.R.U64 R13, R10, R12.reuse, R3.reuse ;  /* 0x0000000c0a0d7219 */ /* 0x188fe40000001203 */
[----:B------:R-:W-:-:S05]  /*4bf0*/  SHF.R.U32.HI R4, RZ, R12, R3 ;  /* 0x0000000cff047219 */ /* 0x000fca0000011603 */
[----:B------:R-:W3:Y:S01]  /*4c00*/  LDC R21, c[0x0][0x8a8] ;  /* 0x00022a00ff157b82 */ /* 0x000ee20000000800 */
[-CC-:B-----5:R-:W-:Y:S02]  /*4c10*/  SHF.R.U64 R12, R13, R11.reuse, R4.reuse ;  /* 0x0000000b0d0c7219 */ /* 0x1a0fe40000001204 */
[----:B------:R-:W-:-:S03]  /*4c20*/  SHF.R.U32.HI R5, RZ, R11, R4 ;  /* 0x0000000bff057219 */ /* 0x000fc60000011604 */
[----:B------:R-:W-:Y:S02]  /*4c30*/  IMAD.MOV.U32 R4, RZ, RZ, R12 ;  /* 0x000000ffff047224 */ /* 0x000fe400078e000c */
[----:B------:R-:W4:Y:S01]  /*4c40*/  LDC R26, c[0x0][0x8f0] ;  /* 0x00023c00ff1a7b82 */ /* 0x000f220000000800 */
[----:B-1----:R-:W-:-:S07]  /*4c50*/  IMAD R25, R7, R9, R22 ;  /* 0x0000000907197224 */ /* 0x002fce00078e0216 */
[----:B------:R-:W1:Y:S08]  /*4c60*/  LDC R27, c[0x0][0x8e0] ;  /* 0x00023800ff1b7b82 */ /* 0x000e700000000800 */
[----:B------:R-:W1:Y:S01]  /*4c70*/  LDC R28, c[0x0][0x8b8] ;  /* 0x00022e00ff1c7b82 */ /* 0x000e620000000800 */
[----:B--2---:R-:W-:Y:S05]  /*4c80*/  @!P0 BRA `(.L_x_90) ;  /* 0x0000000000288947 */ /* 0x004fea0003800000 */
[----:B------:R-:W2:Y:S02]  /*4c90*/  LDC R3, c[0x0][0x8f4] ;  /* 0x00023d00ff037b82 */ /* 0x000ea40000000800 */
[----:B--2---:R-:W-:-:S05]  /*4ca0*/  IADD3 R3, P0, R12, R3, RZ ;  /* 0x000000030c037210 */ /* 0x004fca0007f1e0ff */
[----:B------:R-:W-:-:S04]  /*4cb0*/  IMAD.X R11, RZ, RZ, R5, P0 ;  /* 0x000000ffff0b7224 */ /* 0x000fc800000e0605 */
[----:B------:R-:W-:-:S04]  /*4cc0*/  IMAD.WIDE.U32 R4, R11, R14, RZ ;  /* 0x0000000e0b047225 */ /* 0x000fc800078e00ff */
[----:B------:R-:W-:-:S04]  /*4cd0*/  IMAD.WIDE.U32 R6, P0, R3, R15, R4 ;  /* 0x0000000f03067225 */ /* 0x000fc80007800004 */
[----:B------:R-:W-:Y:S01]  /*4ce0*/  IMAD.WIDE.U32 R4, R3, R14, RZ ;  /* 0x0000000e03047225 */ /* 0x000fe200078e00ff */
[----:B------:R-:W-:-:S03]  /*4cf0*/  MOV R8, R7 ;  /* 0x0000000700087202 */ /* 0x000fc60000000f00 */
[----:B------:R-:W-:Y:S01]  /*4d00*/  IMAD.X R9, RZ, RZ, RZ, P0 ;  /* 0x000000ffff097224 */ /* 0x000fe200000e06ff */
[----:B------:R-:W-:-:S05]  /*4d10*/  IADD3 RZ, P0, R5, R6, RZ ;  /* 0x0000000605ff7210 */ /* 0x000fca0007f1e0ff */
[----:B------:R-:W-:-:S08]  /*4d20*/  IMAD.WIDE.U32.X R4, R11, R15, R8, P0 ;  /* 0x0000000f0b047225 */ /* 0x000fd000000e0408 */
.L_x_90:
[----:B------:R-:W-:Y:S01]  /*4d30*/  ISETP.NE.AND P0, PT, R2, 0x1, PT ;  /* 0x000000010200780c */ /* 0x000fe20003f05270 */
[----:B---3--:R-:W-:Y:S01]  /*4d40*/  VIADD R7, R21, 0xffffffff ;  /* 0xffffffff15077836 */ /* 0x008fe20000000000 */
[----:B----4-:R-:W-:Y:S01]  /*4d50*/  SHF.R.U64 R4, R4, R26, R5 ;  /* 0x0000001a04047219 */ /* 0x010fe20000001205 */
[----:B------:R-:W-:Y:S01]  /*4d60*/  IMAD.MOV R20, RZ, RZ, -R20 ;  /* 0x000000ffff147224 */ /* 0x000fe200078e0a14 */
[----:B------:R-:W-:Y:S02]  /*4d70*/  LOP3.LUT R3, R13, R98, RZ, 0xc0, !PT ;  /* 0x000000620d037212 */ /* 0x000fe400078ec0ff */
[----:B------:R-:W-:Y:S01]  /*4d80*/  LOP3.LUT R10, R10, R7, RZ, 0xc0, !PT ;  /* 0x000000070a0a7212 */ /* 0x000fe200078ec0ff */
[----:B------:R-:W-:Y:S01]  /*4d90*/  IMAD.MOV R5, RZ, RZ, -R4 ;  /* 0x000000ffff057224 */ /* 0x000fe200078e0a04 */
[----:B------:R-:W-:Y:S01]  /*4da0*/  R2UR UR47, R29 ;  /* 0x000000001d2f72ca */ /* 0x000fe200000e0000 */
[----:B------:R-:W-:Y:S02]  /*4db0*/  IMAD R106, R94, R4, R3 ;  /* 0x000000045e6a7224 */ /* 0x000fe400078e0203 */
[----:B-1----:R-:W-:-:S02]  /*4dc0*/  IMAD R3, R5, R27, R12 ;  /* 0x0000001b05037224 */ /* 0x002fc400078e020c */
[----:B------:R-:W-:Y:S02]  /*4dd0*/  @P0 IMAD R25, R24, R20, R23 ;  /* 0x0000001418190224 */ /* 0x000fe400078e0217 */
[----:B------:R-:W-:Y:S02]  /*4de0*/  IMAD R3, R3, R21, R10 ;  /* 0x0000001503037224 */ /* 0x000fe400078e020a */
[----:B------:R-:W-:Y:S02]  /*4df0*/  IMAD R106, R106, R28, R25 ;  /* 0x0000001c6a6a7224 */ /* 0x000fe400078e0219 */
[----:B------:R-:W-:-:S03]  /*4e00*/  IMAD.MOV.U32 R4, RZ, RZ, 0x1 ;  /* 0x00000001ff047424 */ /* 0x000fc600078e00ff */
[----:B------:R-:W-:Y:S02]  /*4e10*/  SEL R104, R3, R106, !P0 ;  /* 0x0000006a03687207 */ /* 0x000fe40004000000 */
[----:B------:R-:W-:Y:S02]  /*4e20*/  SEL R106, R106, R3, !P0 ;  /* 0x000000036a6a7207 */ /* 0x000fe40004000000 */
[----:B------:R-:W-:-:S07]  /*4e30*/  PRMT R3, R4, 0x7610, R3 ;  /* 0x0000761004037816 */ /* 0x000fce0000000003 */
.L_x_88:
[----:B------:R-:W-:Y:S01]  /*4e40*/  LOP3.LUT P0, RZ, R3, 0xff, RZ, 0xc0, !PT ;  /* 0x000000ff03ff7812 */ /* 0x000fe2000780c0ff */
[----:B------:R-:W-:Y:S01]  /*4e50*/  UIMAD.WIDE.U32 UR4, UR42, -0x55555555, URZ ;  /* 0xaaaaaaab2a0478a5 */ /* 0x000fe2000f8e003f */
[----:B------:R-:W-:Y:S01]  /*4e60*/  IMAD.MOV.U32 R103, RZ, RZ, R0 ;  /* 0x000000ffff677224 */ /* 0x000fe200078e0000 */
[----:B------:R-:W-:Y:S02]  /*4e70*/  UIADD3 UR40, UR40, 0x4, URZ ;  /* 0x0000000428287890 */ /* 0x000fe4000fffe03f */
[----:B------:R-:W-:-:S04]  /*4e80*/  USHF.R.U32.HI UR4, URZ, 0x2, UR5 ;  /* 0x000000023f047899 */ /* 0x000fc80008011605 */
[----:B------:R-:W-:-:S04]  /*4e90*/  UIMAD UR42, UR4, -0x6, UR42 ;  /* 0xfffffffa042a78a4 */ /* 0x000fc8000f8e022a */
[----:B------:R-:W-:Y:S08]  /*4ea0*/  @P0 BRA `(.L_x_91) ;  /* 0xffffffc800140947 */ /* 0x000ff0000383ffff */
[----:B------:R-:W-:-:S13]  /*4eb0*/  PLOP3.LUT P0, PT, PT, PT, PT, 0x8, 0x0 ;  /* 0x000000000000781c */ /* 0x000fda0003f0e170 */
.L_x_17:
[----:B------:R-:W-:Y:S05]  /*4ec0*/  @P0 BRA `(.L_x_9) ;  /* 0x0000002800ec0947 */ /* 0x000fea0003800000 */
[----:B------:R-:W-:Y:S01]  /*4ed0*/  ULDC.64 UR6, c[0x0][0x588] ;  /* 0x0001620000067ab9 */ /* 0x000fe20000000a00 */
[----:B------:R-:W-:Y:S01]  /*4ee0*/  ISETP.NE.U32.AND P1, PT, R110, RZ, PT ;  /* 0x000000ff6e00720c */ /* 0x000fe20003f25070 */
[----:B------:R-:W-:-:S04]  /*4ef0*/  DEPBAR.LE SB0, 0x0 ;  /* 0x000080000000791a */ /* 0x000fc80000000000 */
[----:B------:R-:W-:Y:S01]  /*4f00*/  ISETP.NE.U32.AND P0, PT, RZ, UR6, PT ;  /* 0x00000006ff007c0c */ /* 0x000fe2000bf05070 */
[----:B------:R-:W-:Y:S01]  /*4f10*/  BSSY B0, `(.L_x_92) ;  /* 0x0000015000007945 */ /* 0x000fe20003800000 */
[----:B------:R-:W-:Y:S02]  /*4f20*/  ISETP.NE.AND.EX P1, PT, R111, RZ, PT, P1 ;  /* 0x000000ff6f00720c */ /* 0x000fe40003f25310 */
[----:B------:R-:W-:-:S13]  /*4f30*/  ISETP.NE.AND.EX P0, PT, RZ, UR7, PT, P0 ;  /* 0x00000007ff007c0c */ /* 0x000fda000bf05300 */
[----:B------:R-:W-:Y:S05]  /*4f40*/  @P0 BRA P1, `(.L_x_93) ;  /* 0x0000000000440947 */ /* 0x000fea0000800000 */
[----:B------:R-:W-:-:S04]  /*4f50*/  ISETP.NE.U32.AND P0, PT, R110, RZ, PT ;  /* 0x000000ff6e00720c */ /* 0x000fc80003f05070 */
[----:B------:R-:W-:-:S13]  /*4f60*/  ISETP.NE.AND.EX P0, PT, R111, RZ, PT, P0 ;  /* 0x000000ff6f00720c */ /* 0x000fda0003f05300 */
[----:B------:R-:W-:Y:S05]  /*4f70*/  @!P0 BRA `(.L_x_94) ;  /* 0x00000000002c8947 */ /* 0x000fea0003800000 */
[----:B------:R-:W-:-:S13]  /*4f80*/  LOP3.LUT P0, RZ, R88, 0xff, RZ, 0xc0, !PT ;  /* 0x000000ff58ff7812 */ /* 0x000fda000780c0ff */
[----:B------:R-:W-:Y:S05]  /*4f90*/  @!P0 BRA `(.L_x_95) ;  /* 0x0000000000108947 */ /* 0x000fea0003800000 */
[----:B-----5:R-:W-:-:S13]  /*4fa0*/  FSETP.NEU.AND P0, PT, R89, RZ, PT ;  /* 0x000000ff5900720b */ /* 0x020fda0003f0d000 */
[----:B------:R-:W-:Y:S05]  /*4fb0*/  @!P0 BREAK B0 ;  /* 0x0000000000008942 */ /* 0x000fea0003800000 */
[----:B------:R-:W-:Y:S05]  /*4fc0*/  @P0 BRA `(.L_x_93) ;  /* 0x0000000000240947 */ /* 0x000fea0003800000 */
[----:B------:R-:W-:Y:S05]  /*4fd0*/  BRA `(.L_x_9) ;  /* 0x0000002800a87947 */ /* 0x000fea0003800000 */
.L_x_95:
[----:B------:R-:W-:-:S04]  /*4fe0*/  ISETP.NE.U32.AND P0, PT, RZ, UR6, PT ;  /* 0x00000006ff007c0c */ /* 0x000fc8000bf05070 */
[----:B------:R-:W-:-:S13]  /*4ff0*/  ISETP.NE.AND.EX P0, PT, RZ, UR7, PT, P0 ;  /* 0x00000007ff007c0c */ /* 0x000fda000bf05300 */
[----:B------:R-:W-:Y:S05]  /*5000*/  @!P0 BREAK B0 ;  /* 0x0000000000008942 */ /* 0x000fea0003800000 */
[----:B------:R-:W-:Y:S05]  /*5010*/  @P0 BRA `(.L_x_93) ;  /* 0x0000000000100947 */ /* 0x000fea0003800000 */
[----:B------:R-:W-:Y:S05]  /*5020*/  BRA `(.L_x_9) ;  /* 0x0000002800947947 */ /* 0x000fea0003800000 */
.L_x_94:
[----:B-----5:R-:W-:-:S13]  /*5030*/  FSETP.NEU.AND P0, PT, R89, RZ, PT ;  /* 0x000000ff5900720b */ /* 0x020fda0003f0d000 */
[----:B------:R-:W-:Y:S05]  /*5040*/  @!P0 BREAK B0 ;  /* 0x0000000000008942 */ /* 0x000fea0003800000 */
[----:B------:R-:W-:Y:S05]  /*5050*/  @!P0 BRA `(.L_x_9) ;  /* 0x0000002800888947 */ /* 0x000fea0003800000 */
.L_x_93:
[----:B------:R-:W-:Y:S05]  /*5060*/  BSYNC B0 ;  /* 0x0000000000007941 */ /* 0x000fea0003800000 */
.L_x_92:
[----:B------:R-:W-:-:S04]  /*5070*/  LOP3.LUT R18, R18, 0x1, RZ, 0xfc, !PT ;  /* 0x0000000112127812 */ /* 0x000fc800078efcff */
[----:B------:R-:W-:-:S13]  /*5080*/  ISETP.NE.AND P0, PT, R18, 0x3, PT ;  /* 0x000000031200780c */ /* 0x000fda0003f05270 */
[----:B------:R-:W-:Y:S05]  /*5090*/  @!P0 BRA `(.L_x_96) ;  /* 0x0000000000048947 */ /* 0x000fea0003800000 */
[----:B------:R-:W-:Y:S01]  /*50a0*/  BPT.TRAP 0x1 ;  /* 0x000000040000795c */ /* 0x000fe20000300000 */
.L_x_96:
[----:B------:R-:W3:Y:S01]  /*50b0*/  S2UR UR5, SR_CgaCtaId ;  /* 0x00000000000579c3 */ /* 0x000ee20000008800 */
[----:B------:R-:W-:Y:S02]  /*50c0*/  UMOV UR4, 0x400 ;  /* 0x0000040000047882 */ /* 0x000fe40000000000 */
[----:B---3--:R-:W-:-:S04]  /*50d0*/  ULEA UR4, UR5, UR4, 0x18 ;  /* 0x0000000405047291 */ /* 0x008fc8000f8ec03f */
[----:B------:R-:W-:-:S04]  /*50e0*/  ULEA UR4, UR39, UR4, 0x3 ;  /* 0x0000000427047291 */ /* 0x000fc8000f8e183f */
[----:B------:R-:W-:-:S04]  /*50f0*/  UIADD3 UR4, UR4, 0x80, URZ ;  /* 0x0000008004047890 */ /* 0x000fc8000fffe03f */
[----:B------:R-:W-:-:S09]  /*5100*/  UPRMT UR4, UR5, 0x654, UR4 ;  /* 0x0000065405047896 */ /* 0x000fd20008000004 */
[----:B------:R-:W-:Y:S01]  /*5110*/  SYNCS.ARRIVE.TRANS64.RED.A1T0 RZ, [UR4], RZ ;  /* 0x000000ffffff79a7 */ /* 0x000fe20008100404 */
[----:B------:R-:W-:Y:S05]  /*5120*/  BRA `(.L_x_9) ;  /* 0x0000002800547947 */ /* 0x000fea0003800000 */
.L_x_8:
[----:B------:R-:W-:Y:S01]  /*5130*/  ULDC.64 UR4, c[0x0][0x8f8] ;  /* 0x00023e0000047ab9 */ /* 0x000fe20000000a00 */
[----:B------:R-:W-:Y:S01]  /*5140*/  PRMT R11, RZ, 0x7610, R11 ;  /* 0x00007610ff0b7816 */ /* 0x000fe2000000000b */
[----:B------:R-:W-:Y:S01]  /*5150*/  IMAD.MOV.U32 R20, RZ, RZ, -0x1 ;  /* 0xffffffffff147424 */ /* 0x000fe200078e00ff */
[----:B------:R-:W-:Y:S01]  /*5160*/  ISETP.GE.U32.AND P0, PT, R16, UR4, PT ;  /* 0x0000000410007c0c */ /* 0x000fe2000bf06070 */
[----:B------:R-:W-:Y:S01]  /*5170*/  IMAD.MOV.U32 R7, RZ, RZ, -0x1 ;  /* 0xffffffffff077424 */ /* 0x000fe200078e00ff */
[----:B------:R-:W-:Y:S02]  /*5180*/  MOV R21, 0xffffffff ;  /* 0xffffffff00157802 */ /* 0x000fe40000000f00 */
[----:B------:R-:W-:-:S13]  /*5190*/  ISETP.GE.U32.AND.EX P0, PT, R17, UR5, PT, P0 ;  /* 0x0000000511007c0c */ /* 0x000fda000bf06100 */
        /* <DEDUP_REMOVED lines=19> */
.L_x_98:
[-CC-:B------:R-:W-:Y:S01]  /*52d0*/  SHF.R.U64 R22, R20, R24.reuse, R21.reuse ;  /* 0x0000001814167219 */ /* 0x180fe20000001215 */
[----:B------:R-:W1:Y:S01]  /*52e0*/  LDC R28, c[0x0][0x8c0] ;  /* 0x00023000ff1c7b82 */ /* 0x000e620000000800 */
[----:B------:R-:W-:Y:S01]  /*52f0*/  SHF.R.U32.HI R7, RZ, R24, R21 ;  /* 0x00000018ff077219 */ /* 0x000fe20000011615 */
[----:B------:R-:W-:Y:S01]  /*5300*/  ULDC UR4, c[0x0][0x150] ;  /* 0x0000540000047ab9 */ /* 0x000fe20000000800 */
[----:B------:R-:W-:-:S05]  /*5310*/  IADD3 R9, P0, RZ, -R22, RZ ;  /* 0x80000016ff097210 */ /* 0x000fca0007f1e0ff */
[----:B------:R-:W2:Y:S01]  /*5320*/  LDC.64 R32, c[0x0][0x8e8] ;  /* 0x00023a00ff207b82 */ /* 0x000ea20000000a00 */
[----:B------:R-:W-:Y:S02]  /*5330*/  IMAD.X R7, RZ, RZ, ~R7, P0 ;  /* 0x000000ffff077224 */ /* 0x000fe400000e0e07 */
[----:B------:R-:W-:-:S04]  /*5340*/  IMAD.WIDE.U32 R12, R9, R26, R16 ;  /* 0x0000001a090c7225 */ /* 0x000fc800078e0010 */
[----:B------:R-:W-:Y:S01]  /*5350*/  IMAD R14, R7, R26, RZ ;  /* 0x0000001a070e7224 */ /* 0x000fe200078e02ff */
[----:B------:R-:W3:Y:S03]  /*5360*/  LDC R30, c[0x0][0x8b0] ;  /* 0x00022c00ff1e7b82 */ /* 0x000ee60000000800 */
[----:B------:R-:W-:Y:S01]  /*5370*/  IMAD R7, R9, R27, R14 ;  /* 0x0000001b09077224 */ /* 0x000fe200078e020e */
[----:B------:R-:W-:Y:S01]  /*5380*/  I2FP.F32.U32 R9, R8 ;  /* 0x0000000800097245 */ /* 0x000fe20000201000 */
[----:B------:R-:W-:Y:S02]  /*5390*/  IMAD.MOV.U32 R14, RZ, RZ, -0x1 ;  /* 0xffffffffff0e7424 */ /* 0x000fe400078e00ff */
[----:B------:R-:W-:Y:S01]  /*53a0*/  IMAD.IADD R7, R13, 0x1, R7 ;  /* 0x000000010d077824 */ /* 0x000fe200078e0207 */
[----:B------:R-:W4:Y:S01]  /*53b0*/  LDC R11, c[0x0][0x144] ;  /* 0x00005100ff0b7b82 */ /* 0x000f220000000800 */
[----:B------:R-:W-:Y:S01]  /*53c0*/  FMUL R9, R9, UR4 ;  /* 0x0000000409097c20 */ /* 0x000fe20008400000 */
[----:B------:R-:W-:-:S02]  /*53d0*/  ULDC UR4, c[0x0][0x154] ;  /* 0x0000550000047ab9 */ /* 0x000fc40000000800 */
[--C-:B-1----:R-:W-:Y:S02]  /*53e0*/  SHF.R.U64 R20, R12, R28, R7.reuse ;  /* 0x0000001c0c147219 */ /* 0x102fe40000001207 */
[----:B------:R-:W-:Y:S01]  /*53f0*/  I2FP.F32.U32 R12, R10 ;  /* 0x0000000a000c7245 */ /* 0x000fe20000201000 */
[----:B------:R-:W1:Y:S01]  /*5400*/  F2I.U32.TRUNC.NTZ R9, R9 ;  /* 0x0000000900097305 */ /* 0x000e62000020f000 */
[----:B------:R-:W4:Y:S01]  /*5410*/  LDC R23, c[0x0][0x148] ;  /* 0x00005200ff177b82 */ /* 0x000f220000000800 */
[----:B--2---:R-:W-:Y:S02]  /*5420*/  ISETP.NE.U32.AND P0, PT, R32, RZ, PT ;  /* 0x000000ff2000720c */ /* 0x004fe40003f05070 */
[----:B------:R-:W-:Y:S01]  /*5430*/  FMUL R13, R12, UR4 ;  /* 0x000000040c0d7c20 */ /* 0x000fe20008400000 */
[----:B------:R-:W-:Y:S01]  /*5440*/  SHF.R.U32.HI R7, RZ, R28, R7 ;  /* 0x0000001cff077219 */ /* 0x000fe20000011607 */
[----:B------:R-:W-:Y:S01]  /*5450*/  ULDC UR4, c[0x0][0x900] ;  /* 0x0002400000047ab9 */ /* 0x000fe20000000800 */
[----:B------:R-:W-:Y:S01]  /*5460*/  ISETP.NE.AND.EX P0, PT, R33, RZ, PT, P0 ;  /* 0x000000ff2100720c */ /* 0x000fe20003f05300 */
[----:B------:R2:W2:Y:S01]  /*5470*/  F2I.U32.TRUNC.NTZ R21, R13 ;  /* 0x0000000d00157305 */ /* 0x0004a2000020f000 */
[----:B------:R-:W2:Y:S01]  /*5480*/  LDC R25, c[0x0][0x8a8] ;  /* 0x00022a00ff197b82 */ /* 0x000ea20000000800 */
[----:B---3--:R-:W-:-:S02]  /*5490*/  SHF.R.U64 R24, R20, R30, R7 ;  /* 0x0000001e14187219 */ /* 0x008fc40000001207 */
[----:B------:R-:W-:Y:S02]  /*54a0*/  SHF.R.U32.HI R7, RZ, R30, R7 ;  /* 0x0000001eff077219 */ /* 0x000fe40000011607 */
[----:B------:R-:W-:Y:S01]  /*54b0*/  SHF.L.U32 R30, R14, UR4, RZ ;  /* 0x000000040e1e7c19 */ /* 0x000fe200080006ff */
[----:B-1----:R-:W-:Y:S01]  /*54c0*/  IMAD.MOV R12, RZ, RZ, -R9 ;  /* 0x000000ffff0c7224 */ /* 0x002fe200078e0a09 */
[--C-:B------:R-:W-:Y:S01]  /*54d0*/  SHF.R.U64 R26, R24, UR4, R7.reuse ;  /* 0x00000004181a7c19 */ /* 0x100fe20008001207 */
[----:B------:R-:W1:Y:S01]  /*54e0*/  LDC R27, c[0x0][0x8f0] ;  /* 0x00023c00ff1b7b82 */ /* 0x000e620000000800 */
[----:B------:R-:W-:Y:S01]  /*54f0*/  SHF.R.U32.HI R9, RZ, UR4, R7 ;  /* 0x00000004ff097c19 */ /* 0x000fe20008011607 */
[----:B----4-:R-:W-:Y:S01]  /*5500*/  IMAD R28, R11, R12, R8 ;  /* 0x0000000c0b1c7224 */ /* 0x010fe200078e0208 */
[----:B------:R-:W-:-:S05]  /*5510*/  MOV R8, R26 ;  /* 0x0000001a00087202 */ /* 0x000fca0000000f00 */
[----:B------:R-:W3:Y:S08]  /*5520*/  LDC R29, c[0x0][0x8e0] ;  /* 0x00023800ff1d7b82 */ /* 0x000ef00000000800 */
[----:B------:R-:W4:Y:S01]  /*5530*/  LDC R31, c[0x0][0x8b8] ;  /* 0x00022e00ff1f7b82 */ /* 0x000f220000000800 */
[----:B------:R-:W-:Y:S05]  /*5540*/  @!P0 BRA `(.L_x_99) ;  /* 0x0000000000288947 */ /* 0x000fea0003800000 */
[----:B------:R-:W5:Y:S02]  /*5550*/  LDC R7, c[0x0][0x8f4] ;  /* 0x00023d00ff077b82 */ /* 0x000f640000000800 */
[----:B-----5:R-:W-:-:S05]  /*5560*/  IADD3 R7, P0, R26, R7, RZ ;  /* 0x000000071a077210 */ /* 0x020fca0007f1e0ff */
[----:B------:R-:W-:-:S04]  /*5570*/  IMAD.X R11, RZ, RZ, R9, P0 ;  /* 0x000000ffff0b7224 */ /* 0x000fc800000e0609 */
[----:B------:R-:W-:-:S04]  /*5580*/  IMAD.WIDE.U32 R8, R11, R32, RZ ;  /* 0x000000200b087225 */ /* 0x000fc800078e00ff */
[----:B--2---:R-:W-:-:S04]  /*5590*/  IMAD.WIDE.U32 R12, P0, R7, R33, R8 ;  /* 0x00000021070c7225 */ /* 0x004fc80007800008 */
[----:B------:R-:W-:-:S04]  /*55a0*/  IMAD.WIDE.U32 R8, R7, R32, RZ ;  /* 0x0000002007087225 */ /* 0x000fc800078e00ff */
[----:B------:R-:W-:Y:S01]  /*55b0*/  IMAD.X R15, RZ, RZ, RZ, P0 ;  /* 0x000000ffff0f7224 */ /* 0x000fe200000e06ff */
[----:B------:R-:W-:Y:S01]  /*55c0*/  IADD3 RZ, P0, R9, R12, RZ ;  /* 0x0000000c09ff7210 */ /* 0x000fe20007f1e0ff */
[----:B------:R-:W-:-:S04]  /*55d0*/  IMAD.MOV.U32 R14, RZ, RZ, R13 ;  /* 0x000000ffff0e7224 */ /* 0x000fc800078e000d */
[----:B------:R-:W-:-:S08]  /*55e0*/  IMAD.WIDE.U32.X R8, R11, R33, R14, P0 ;  /* 0x000000210b087225 */ /* 0x000fd000000e040e */
.L_x_99:
[----:B------:R-:W-:Y:S01]  /*55f0*/  ISETP.NE.AND P0, PT, R2, 0x1, PT ;  /* 0x000000010200780c */ /* 0x000fe20003f05270 */
[----:B------:R-:W-:Y:S01]  /*5600*/  USHF.L.U32 UR4, UR37, UR4, URZ ;  /* 0x0000000425047299 */ /* 0x000fe2000800063f */
[----:B------:R-:W-:Y:S01]  /*5610*/  LOP3.LUT R7, RZ, R30, RZ, 0x33, !PT ;  /* 0x0000001eff077212 */ /* 0x000fe200078e33ff */
[----:B--2---:R-:W-:Y:S01]  /*5620*/  IMAD.MOV R21, RZ, RZ, -R21 ;  /* 0x000000ffff157224 */ /* 0x004fe200078e0a15 */
[----:B-1----:R-:W-:Y:S01]  /*5630*/  SHF.R.U64 R8, R8, R27, R9 ;  /* 0x0000001b08087219 */ /* 0x002fe20000001209 */
[----:B------:R-:W-:Y:S01]  /*5640*/  VIADD R11, R25, 0xffffffff ;  /* 0xffffffff190b7836 */ /* 0x000fe20000000000 */
[----:B------:R-:W-:Y:S02]  /*5650*/  LOP3.LUT R7, R24, R7, RZ, 0xc0, !PT ;  /* 0x0000000718077212 */ /* 0x000fe400078ec0ff */
[----:B------:R-:W-:-:S05]  /*5660*/  IADD3 R9, -R8, RZ, RZ ;  /* 0x000000ff08097210 */ /* 0x000fca0007ffe1ff */
[----:B------:R-:W-:Y:S02]  /*5670*/  @P0 IMAD R28, R23, R21, R10 ;  /* 0x00000015171c0224 */ /* 0x000fe400078e020a */
[----:B------:R-:W-:Y:S01]  /*5680*/  IMAD R21, R8, UR4, R7 ;  /* 0x0000000408157c24 */ /* 0x000fe2000f8e0207 */
[----:B------:R-:W-:Y:S01]  /*5690*/  LOP3.LUT R8, R20, R11, RZ, 0xc0, !PT ;  /* 0x0000000b14087212 */ /* 0x000fe200078ec0ff */
[----:B---3--:R-:W-:Y:S02]  /*56a0*/  IMAD R7, R9, R29, R26 ;  /* 0x0000001d09077224 */ /* 0x008fe400078e021a */
[----:B----4-:R-:W-:Y:S02]  /*56b0*/  IMAD R21, R21, R31, R28 ;  /* 0x0000001f15157224 */ /* 0x010fe400078e021c */
[----:B------:R-:W-:Y:S02]  /*56c0*/  IMAD R8, R7, R25, R8 ;  /* 0x0000001907087224 */ /* 0x000fe400078e0208 */
[----:B------:R-:W-:-:S02]  /*56d0*/  IMAD.MOV.U32 R11, RZ, RZ, 0x1 ;  /* 0x00000001ff0b7424 */ /* 0x000fc400078e00ff */
[----:B------:R-:W-:Y:S01]  /*56e0*/  IMAD.MOV.U32 R7, RZ, RZ, R22 ;  /* 0x000000ffff077224 */ /* 0x000fe200078e0016 */
[----:B------:R-:W-:Y:S02]  /*56f0*/  SEL R20, R8, R21, !P0 ;  /* 0x0000001508147207 */ /* 0x000fe40004000000 */
[----:B------:R-:W-:-:S07]  /*5700*/  SEL R21, R21, R8, !P0 ;  /* 0x0000000815157207 */ /* 0x000fce0004000000 */
.L_x_97:
[----:B------:R-:W-:-:S08]  /*5710*/  NOP ;  /* 0x0000000000007918 */ /* 0x000fd00000000000 */
[----:B------:R-:W1:-:S00]  /*5720*/  USETMAXREG.DEALLOC.CTAPOOL 0x28 ;  /* 0x00000028000079c8 */ /* 0x000e4000080e0500 */
[----:B-1----:R-:W-:-:S13]  /*5730*/  ISETP.NE.AND P0, PT, R0, 0x1, PT ;  /* 0x000000010000780c */ /* 0x002fda0003f05270 */
[----:B------:R-:W-:Y:S05]  /*5740*/  @!P0 BRA `(.L_x_9) ;  /* 0x0000002000cc8947 */ /* 0x000fea0003800000 */
[----:B------:R-:W-:Y:S05]  /*5750*/  @!P3 BRA `(.L_x_100) ;  /* 0x0000001000b0b947 */ /* 0x000fea0003800000 */
[----:B------:R-:W-:-:S04]  /*5760*/  PRMT R3, R6, 0x9910, RZ ;  /* 0x0000991006037816 */ /* 0x000fc800000000ff */
[----:B------:R-:W-:-:S04]  /*5770*/  ISETP.NE.AND P0, PT, R3, RZ, PT ;  /* 0x000000ff0300720c */ /* 0x000fc80003f05270 */
[----:B------:R-:W-:-:S13]  /*5780*/  ISETP.NE.OR P0, PT, R0, 0x2, !P0 ;  /* 0x000000020000780c */ /* 0x000fda0004705670 */
[----:B------:R-:W-:Y:S05]  /*5790*/  @P0 BRA `(.L_x_9) ;  /* 0x0000002000b80947 */ /* 0x000fea0003800000 */
[----:B------:R-:W-:-:S13]  /*57a0*/  LOP3.LUT P1, RZ, R11, 0xff, RZ, 0xc0, !PT ;  /* 0x000000ff0bff7812 */ /* 0x000fda000782c0ff */
[----:B------:R-:W-:Y:S05]  /*57b0*/  @!P1 BRA `(.L_x_101) ;  /* 0x0000000000189947 */ /* 0x000fea0003800000 */
[----:B------:R-:W-:Y:S01]  /*57c0*/  UMOV UR4, 0x400 ;  /* 0x0000040000047882 */ /* 0x000fe20000000000 */
[----:B------:R-:W-:Y:S01]  /*57d0*/  IMAD.MOV.U32 R0, RZ, RZ, RZ ;  /* 0x000000ffff007224 */ /* 0x000fe200078e00ff */
[----:B------:R-:W-:-:S04]  /*57e0*/  ULEA UR4, UR36, UR4, 0x18 ;  /* 0x0000000424047291 */ /* 0x000fc8000f8ec03f */
[----:B------:R-:W-:-:S05]  /*57f0*/  SHF.L.U32 R0, R0, 0x1f, RZ ;  /* 0x0000001f00007819 */ /* 0x000fca00000006ff */
[----:B------:R-:W1:Y:S02]  /*5800*/  SYNCS.PHASECHK.TRANS64.TRYWAIT P0, [UR4+0xa8], R0 ;  /* 0x0000a800ff0075a7 */ /* 0x000e640008000144 */
[----:B-1----:R-:W-:Y:S05]  /*5810*/  @!P0 BRA `(.L_x_102) ;  /* 0x0000002400208947 */ /* 0x002fea0003800000 */
.L_x_101:
[----:B------:R-:W-:Y:S01]  /*5820*/  PRMT R9, RZ, 0x7610, R9 ;  /* 0x00007610ff097816 */ /* 0x000fe20000000009 */
[----:B------:R-:W-:Y:S06]  /*5830*/  @P2 BRA `(.L_x_103) ;  /* 0x0000000000242947 */ /* 0x000fec0003800000 */
[----:B------:R-:W-:Y:S02]  /*5840*/  ULDC.64 UR4, c[0x0][0x588] ;  /* 0x0001620000047ab9 */ /* 0x000fe40000000a00 */
[----:B------:R-:W-:-:S04]  /*5850*/  ISETP.NE.U32.AND P0, PT, RZ, UR4, PT ;  /* 0x00000004ff007c0c */ /* 0x000fc8000bf05070 */
[----:B------:R-:W-:-:S13]  /*5860*/  ISETP.NE.AND.EX P0, PT, RZ, UR5, PT, P0 ;  /* 0x00000005ff007c0c */ /* 0x000fda000bf05300 */
[----:B------:R-:W-:Y:S05]  /*5870*/  @!P0 BRA `(.L_x_104) ;  /* 0x00000000000c8947 */ /* 0x000fea0003800000 */
[----:B------:R3:W5:Y:S01]  /*5880*/  LDG.E R11, desc[UR54][R4.64] ;  /* 0x00000036040b7981 */ /* 0x000762000c1e1900 */
[----:B------:R-:W-:Y:S01]  /*5890*/  IMAD.MOV.U32 R9, RZ, RZ, 0x1 ;  /* 0x00000001ff097424 */ /* 0x000fe200078e00ff */
[----:B------:R-:W-:Y:S06]  /*58a0*/  BRA `(.L_x_103) ;  /* 0x0000000000087947 */ /* 0x000fec0003800000 */
.L_x_104:
[----:B------:R-:W2:Y:S01]  /*58b0*/  LDC R11, c[0x0][0x580] ;  /* 0x00016000ff0b7b82 */ /* 0x000ea20000000800 */
[----:B------:R-:W-:-:S07]  /*58c0*/  IMAD.MOV.U32 R9, RZ, RZ, 0x1 ;  /* 0x00000001ff097424 */ /* 0x000fce00078e00ff */
.L_x_103:
[----:B-1----:R-:W-:Y:S01]  /*58d0*/  MOV R0, 0x1 ;  /* 0x0000000100007802 */ /* 0x002fe20000000f00 */
[----:B------:R-:W-:Y:S06]  /*58e0*/  @!P1 BRA `(.L_x_105) ;  /* 0x0000000c00dc9947 */ /* 0x000fec0003800000 */
[----:B------:R-:W1:Y:S01]  /*58f0*/  LDC R3, c[0x0][0x8a8] ;  /* 0x00022a00ff037b82 */ /* 0x000e620000000800 */
[----:B------:R-:W-:Y:S01]  /*5900*/  IMAD.MOV.U32 R0, RZ, RZ, -0x1 ;  /* 0xffffffffff007424 */ /* 0x000fe200078e00ff */
[----:B------:R-:W-:Y:S01]  /*5910*/  ULDC UR4, c[0x0][0x900] ;  /* 0x0002400000047ab9 */ /* 0x000fe20000000800 */
[----:B------:R-:W-:Y:S01]  /*5920*/  LOP3.LUT R10, R18, 0x2, RZ, 0xfc, !PT ;  /* 0x00000002120a7812 */ /* 0x000fe200078efcff */
[----:B------:R-:W-:Y:S01]  /*5930*/  ULDC.64 UR6, c[0x0][0x198] ;  /* 0x0000660000067ab9 */ /* 0x000fe20000000a00 */
[----:B------:R-:W-:Y:S02]  /*5940*/  USHF.L.U32 UR13, UR37, UR4, URZ ;  /* 0x00000004250d7299 */ /* 0x000fe4000800063f */
[----:B------:R-:W-:Y:S01]  /*5950*/  SHF.L.U32 R8, R0, UR4, RZ ;  /* 0x0000000400087c19 */ /* 0x000fe200080006ff */
[----:B------:R-:W-:Y:S01]  /*5960*/  IMAD.MOV.U32 R0, RZ, RZ, 0x1 ;  /* 0x00000001ff007424 */ /* 0x000fe200078e00ff */
[----:B------:R-:W-:Y:S01]  /*5970*/  ULDC.64 UR14, c[0x0][0x588] ;  /* 0x00016200000e7ab9 */ /* 0x000fe20000000a00 */
[----:B------:R-:W-:Y:S01]  /*5980*/  ULDC.64 UR22, c[0x0][0x8f8] ;  /* 0x00023e0000167ab9 */ /* 0x000fe20000000a00 */
[----:B------:R-:W-:Y:S01]  /*5990*/  LOP3.LUT R8, RZ, R8, RZ, 0x33, !PT ;  /* 0x00000008ff087212 */ /* 0x000fe200078e33ff */
[----:B------:R-:W-:Y:S01]  /*59a0*/  ULDC.64 UR24, c[0x0][0x590] ;  /* 0x0001640000187ab9 */ /* 0x000fe20000000a00 */
[----:B-1----:R-:W-:-:S07]  /*59b0*/  VIADD R3, R3, 0xffffffff ;  /* 0xffffffff03037836 */ /* 0x002fce0000000000 */
.L_x_137:
[----:B------:R-:W-:Y:S02]  /*59c0*/  ISETP.NE.U32.AND P0, PT, RZ, UR24, PT ;  /* 0x00000018ff007c0c */ /* 0x000fe4000bf05070 */
[----:B------:R-:W-:Y:S02]  /*59d0*/  R2UR UR19, R21 ;  /* 0x00000000151372ca */ /* 0x000fe400000e0000 */
[----:B------:R-:W-:Y:S02]  /*59e0*/  R2UR UR18, R20 ;  /* 0x00000000141272ca */ /* 0x000fe400000e0000 */
[----:B------:R-:W-:-:S09]  /*59f0*/  ISETP.NE.AND.EX P0, PT, RZ, UR25, PT, P0 ;  /* 0x00000019ff007c0c */ /* 0x000fd2000bf05300 */
[----:B------:R-:W-:Y:S02]  /*5a00*/  USHF.L.U32 UR19, UR19, 0x7, URZ ;  /* 0x0000000713137899 */ /* 0x000fe4000800063f */
[----:B------:R-:W-:Y:S02]  /*5a10*/  USHF.L.U32 UR18, UR18, 0x7, URZ ;  /* 0x0000000712127899 */ /* 0x000fe4000800063f */
[----:B--2-4-:R-:W-:Y:S10]  /*5a20*/  @!P0 BRA `(.L_x_106) ;  /* 0x00000000002c8947 */ /* 0x014ff40003800000 */
[----:B------:R-:W-:-:S04]  /*5a30*/  ISETP.NE.U32.AND P1, PT, RZ, UR14, PT ;  /* 0x0000000eff007c0c */ /* 0x000fc8000bf25070 */
[----:B------:R-:W-:-:S13]  /*5a40*/  ISETP.NE.AND.EX P1, PT, RZ, UR15, PT, P1 ;  /* 0x0000000fff007c0c */ /* 0x000fda000bf25310 */
[----:B------:R-:W-:Y:S05]  /*5a50*/  @!P1 BRA `(.L_x_107) ;  /* 0x0000000000189947 */ /* 0x000fea0003800000 */
[----:B---3--:R-:W1:Y:S01]  /*5a60*/  LDC.64 R4, c[0x0][0x588] ;  /* 0x00016200ff047b82 */ /* 0x008e620000000a00 */
[----:B------:R-:W-:-:S04]  /*5a70*/  IMAD R9, R7, UR24, RZ ;  /* 0x0000001807097c24 */ /* 0x000fc8000f8e02ff */
[----:B-1----:R-:W-:-:S05]  /*5a80*/  IMAD.WIDE R4, R9, 0x4, R4 ;  /* 0x0000000409047825 */ /* 0x002fca00078e0204 */
[----:B--2--5:R4:W5:Y:S01]  /*5a90*/  LDG.E R11, desc[UR54][R4.64] ;  /* 0x00000036040b7981 */ /* 0x024962000c1e1900 */
[----:B------:R-:W-:Y:S01]  /*5aa0*/  IMAD.MOV.U32 R9, RZ, RZ, 0x1 ;  /* 0x00000001ff097424 */ /* 0x000fe200078e00ff */
[----:B------:R-:W-:Y:S06]  /*5ab0*/  BRA `(.L_x_106) ;  /* 0x0000000000087947 */ /* 0x000fec0003800000 */
.L_x_107:
[----:B--2--5:R-:W1:Y:S01]  /*5ac0*/  LDC R11, c[0x0][0x580] ;  /* 0x00016000ff0b7b82 */ /* 0x024e620000000800 */
[----:B------:R-:W-:-:S07]  /*5ad0*/  IMAD.MOV.U32 R9, RZ, RZ, 0x1 ;  /* 0x00000001ff097424 */ /* 0x000fce00078e00ff */
.L_x_106:
[----:B------:R-:W-:Y:S05]  /*5ae0*/  @!P0 BRA `(.L_x_108) ;  /* 0x00000000001c8947 */ /* 0x000fea0003800000 */
[----:B------:R-:W-:-:S13]  /*5af0*/  LOP3.LUT P2, RZ, R9, 0xff, RZ, 0xc0, !PT ;  /* 0x000000ff09ff7812 */ /* 0x000fda000784c0ff */
[----:B---34-:R-:W3:Y:S02]  /*5b00*/  @!P2 LDC.64 R4, c[0x0][0x588] ;  /* 0x00016200ff04ab82 */ /* 0x018ee40000000a00 */
[----:B---3--:R-:W-:-:S04]  /*5b10*/  @!P2 ISETP.NE.U32.AND P0, PT, R4, RZ, PT ;  /* 0x000000ff0400a20c */ /* 0x008fc80003f05070 */
[----:B------:R-:W-:Y:S02]  /*5b20*/  @!P2 ISETP.NE.AND.EX P1, PT, R5, RZ, PT, P0 ;  /* 0x000000ff0500a20c */ /* 0x000fe40003f25300 */
[----:B-12--5:R-:W-:Y:S02]  /*5b30*/  @P2 FSETP.EQ.AND P0, PT, R11, RZ, PT ;  /* 0x000000ff0b00220b */ /* 0x026fe40003f02000 */
[----:B------:R-:W-:Y:S01]  /*5b40*/  @!P2 PLOP3.LUT P0, PT, P1, PT, PT, 0x8, 0x0 ;  /* 0x000000000000a81c */ /* 0x000fe20000f0e170 */
[----:B------:R-:W-:-:S12]  /*5b50*/  BRA `(.L_x_109) ;  /* 0x0000000000047947 */ /* 0x000fd80003800000 */
.L_x_108:
[----:B-12--5:R-:W-:-:S13]  /*5b60*/  FSETP.EQ.AND P0, PT, R11, RZ, PT ;  /* 0x000000ff0b00720b */ /* 0x026fda0003f02000 */
.L_x_109:
[----:B------:R-:W-:Y:S02]  /*5b70*/  ISETP.NE.AND P2, PT, R10, 0x3, PT ;  /* 0x000000030a00780c */ /* 0x000fe40003f45270 */
[----:B------:R-:W-:-:S04]  /*5b80*/  ELECT P1, URZ, PT ;  /* 0x00000000003f782f */ /* 0x000fc80003820000 */
[----:B------:R-:W-:-:S07]  /*5b90*/  PLOP3.LUT P0, PT, P1, P0, PT, 0x20, 0x0 ;  /* 0x000000000000781c */ /* 0x000fce0000f00470 */
[----:B------:R-:W-:Y:S06]  /*5ba0*/  @!P2 BRA `(.L_x_110) ;  /* 0x000000000004a947 */ /* 0x000fec0003800000 */
[----:B------:R-:W-:Y:S01]  /*5bb0*/  BPT.TRAP 0x1 ;  /* 0x000000040000795c */ /* 0x000fe20000300000 */
.L_x_110:
[----:B------:R-:W1:Y:S01]  /*5bc0*/  S2UR UR36, SR_CgaCtaId ;  /* 0x00000000002479c3 */ /* 0x000e620000008800 */
[----:B------:R-:W-:Y:S01]  /*5bd0*/  UMOV UR4, 0x400 ;  /* 0x0000040000047882 */ /* 0x000fe20000000000 */
[----:B---34-:R-:W-:Y:S01]  /*5be0*/  SHF.L.U32 R4, R0, 0x1f, RZ ;  /* 0x0000001f00047819 */ /* 0x018fe200000006ff */
[----:B-1----:R-:W-:-:S09]  /*5bf0*/  ULEA UR4, UR36, UR4, 0x18 ;  /* 0x0000000424047291 */ /* 0x002fd2000f8ec03f */
[----:B------:R-:W1:Y:S02]  /*5c00*/  SYNCS.PHASECHK.TRANS64.TRYWAIT P1, [UR4+0x80], R4 ;  /* 0x00008004ff0075a7 */ /* 0x000e640008020144 */
[----:B-1----:R-:W-:Y:S05]  /*5c10*/  @!P1 BRA `(.L_x_111) ;  /* 0x0000002000389947 */ /* 0x002fea0003800000 */
.L_x_171:
[----:B------:R-:W-:Y:S04]  /*5c20*/  BSSY B0, `(.L_x_112) ;  /* 0x000000e000007945 */ /* 0x000fe80003800000 */
[----:B------:R-:W-:Y:S05]  /*5c30*/  @!P0 BRA `(.L_x_113) ;  /* 0x0000000000308947 */ /* 0x000fea0003800000 */
[----:B------:R-:W-:Y:S01]  /*5c40*/  R2UR UR20, R7 ;  /* 0x00000000071472ca */ /* 0x000fe200000e0000 */
[----:B------:R-:W-:Y:S02]  /*5c50*/  UIADD3 UR8, UP0, UR6, 0x3f0, URZ ;  /* 0x000003f006087890 */ /* 0x000fe4000ff1e03f */
[----:B------:R-:W-:Y:S02]  /*5c60*/  UIADD3 UR16, UR4, 0x200, URZ ;  /* 0x0000020004107890 */ /* 0x000fe4000fffe03f */
[----:B------:R-:W-:Y:S02]  /*5c70*/  UIADD3 UR17, UR4, 0x60, URZ ;  /* 0x0000006004117890 */ /* 0x000fe4000fffe03f */
[----:B------:R-:W-:Y:S01]  /*5c80*/  UIADD3.X UR9, URZ, UR7, URZ, UP0, !UPT ;  /* 0x000000073f097290 */ /* 0x000fe200087fe43f */
[----:B------:R-:W-:Y:S01]  /*5c90*/  UMOV UR10, 0x0 ;  /* 0x00000000000a7882 */ /* 0x000fe20000000000 */
[----:B------:R-:W-:-:S07]  /*5ca0*/  UMOV UR11, 0x10000000 ;  /* 0x10000000000b7882 */ /* 0x000fce0000000000 */
[----:B------:R2:W-:Y:S02]  /*5cb0*/  UTMALDG.3D [UR16], [UR8], desc[UR10] ;  /* 0x00000a10080075b4 */ /* 0x0005e40008011000 */
[----:B--2---:R-:W-:Y:S05]  /*5cc0*/  @!P2 BRA `(.L_x_114) ;  /* 0x000000000004a947 */ /* 0x004fea0003800000 */
[----:B------:R-:W-:Y:S01]  /*5cd0*/  BPT.TRAP 0x1 ;  /* 0x000000040000795c */ /* 0x000fe20000300000 */
.L_x_114:
[----:B-1----:R-:W1:Y:S02]  /*5ce0*/  LDC R5, c[0x0][0x800] ;  /* 0x00020000ff057b82 */ /* 0x002e640000000800 */
[----:B-1----:R2:W-:Y:S02]  /*5cf0*/  SYNCS.ARRIVE.TRANS64.RED.A0TR RZ, [UR4+0x60], R5 ;  /* 0x00006005ffff79a7 */ /* 0x0025e40008300404 */
.L_x_113:
[----:B------:R-:W-:Y:S05]  /*5d00*/  BSYNC B0 ;  /* 0x0000000000007941 */ /* 0x000fea0003800000 */
.L_x_112:
[----:B------:R-:W-:Y:S05]  /*5d10*/  @!P2 BRA `(.L_x_115) ;  /* 0x000000000004a947 */ /* 0x000fea0003800000 */
[----:B------:R-:W-:Y:S01]  /*5d20*/  BPT.TRAP 0x1 ;  /* 0x000000040000795c */ /* 0x000fe20000300000 */
.L_x_115:
[----:B------:R-:W-:-:S04]  /*5d30*/  UIADD3 UR5, UR4, 0x60, URZ ;  /* 0x0000006004057890 */ /* 0x000fc8000fffe03f */
[----:B------:R-:W-:-:S09]  /*5d40*/  UPRMT UR5, UR36, 0x654, UR5 ;  /* 0x0000065424057896 */ /* 0x000fd20008000005 */
[----:B------:R-:W-:Y:S01]  /*5d50*/  SYNCS.ARRIVE.TRANS64.RED.A1T0 RZ, [UR5], RZ ;  /* 0x000000ffffff79a7 */ /* 0x000fe20008100405 */
[----:B------:R-:W-:Y:S05]  /*5d60*/  @!P2 BRA `(.L_x_116) ;  /* 0x000000000004a947 */ /* 0x000fea0003800000 */
[----:B------:R-:W-:Y:S01]  /*5d70*/  BPT.TRAP 0x1 ;  /* 0x000000040000795c */ /* 0x000fe20000300000 */
.L_x_116:
[----:B------:R-:W3:Y:S02]  /*5d80*/  SYNCS.PHASECHK.TRANS64.TRYWAIT P1, [UR4+0x88], R4 ;  /* 0x00008804ff0075a7 */ /* 0x000ee40008020144 */
[----:B---3--:R-:W-:Y:S05]  /*5d90*/  @!P1 BRA `(.L_x_117) ;  /* 0x0000001c00f09947 */ /* 0x008fea0003800000 */
.L_x_172:
[----:B------:R-:W-:Y:S04]  /*5da0*/  BSSY B0, `(.L_x_118) ;  /* 0x0000010000007945 */ /* 0x000fe80003800000 */
[----:B------:R-:W-:Y:S05]  /*5db0*/  @!P0 BRA `(.L_x_119) ;  /* 0x0000000000388947 */ /* 0x000fea0003800000 */
[----:B------:R-:W-:Y:S01]  /*5dc0*/  UIADD3 UR16, UP0, UR6, 0x3f0, URZ ;  /* 0x000003f006107890 */ /* 0x000fe2000ff1e03f */
[----:B------:R-:W-:Y:S01]  /*5dd0*/  R2UR UR12, R7 ;  /* 0x00000000070c72ca */ /* 0x000fe200000e0000 */
[----:B------:R-:W-:Y:S02]  /*5de0*/  UIADD3 UR10, UR18, 0x20, URZ ;  /* 0x00000020120a7890 */ /* 0x000fe4000fffe03f */
[----:B------:R-:W-:Y:S02]  /*5df0*/  UIADD3 UR8, UR4, 0x2200, URZ ;  /* 0x0000220004087890 */ /* 0x000fe4000fffe03f */
[----:B------:R-:W-:Y:S02]  /*5e00*/  UIADD3 UR9, UR4, 0x68, URZ ;  /* 0x0000006804097890 */ /* 0x000fe4000fffe03f */
[----:B------:R-:W-:Y:S01]  /*5e10*/  UIADD3.X UR17, URZ, UR7, URZ, UP0, !UPT ;  /* 0x000000073f117290 */ /* 0x000fe200087fe43f */
[----:B------:R-:W-:Y:S01]  /*5e20*/  UMOV UR20, 0x0 ;  /* 0x0000000000147882 */ /* 0x000fe20000000000 */
[----:B------:R-:W-:Y:S01]  /*5e30*/  UMOV UR21, 0x10000000 ;  /* 0x1000000000157882 */ /* 0x000fe20000000000 */
[----:B------:R-:W-:-:S06]  /*5e40*/  UMOV UR11, UR19 ;  /* 0x00000013000b7c82 */ /* 0x000fcc0008000000 */
[----:B------:R3:W-:Y:S02]  /*5e50*/  UTMALDG.3D [UR8], [UR16], desc[UR20] ;  /* 0x00001408100075b4 */ /* 0x0007e40008011000 */
[----:B---3--:R-:W-:Y:S05]  /*5e60*/  @!P2 BRA `(.L_x_120) ;  /* 0x000000000004a947 */ /* 0x008fea0003800000 */
[----:B------:R-:W-:Y:S01]  /*5e70*/  BPT.TRAP 0x1 ;  /* 0x000000040000795c */ /* 0x000fe20000300000 */
.L_x_120:
[----:B-12---:R-:W1:Y:S02]  /*5e80*/  LDC R5, c[0x0][0x800] ;  /* 0x00020000ff057b82 */ /* 0x006e640000000800 */
[----:B-1----:R3:W-:Y:S02]  /*5e90*/  SYNCS.ARRIVE.TRANS64.RED.A0TR RZ, [UR4+0x68], R5 ;  /* 0x00006805ffff79a7 */ /* 0x0027e40008300404 */
.L_x_119:
[----:B------:R-:W-:Y:S05]  /*5ea0*/  BSYNC B0 ;  /* 0x0000000000007941 */ /* 0x000fea0003800000 */
.L_x_118:
[----:B------:R-:W-:Y:S05]  /*5eb0*/  @!P2 BRA `(.L_x_121) ;  /* 0x000000000004a947 */ /* 0x000fea0003800000 */
[----:B------:R-:W-:Y:S01]  /*5ec0*/  BPT.TRAP 0x1 ;  /* 0x000000040000795c */ /* 0x000fe20000300000 */
.L_x_121:
[----:B------:R-:W-:-:S04]  /*5ed0*/  UIADD3 UR5, UR4, 0x68, URZ ;  /* 0x0000006804057890 */ /* 0x000fc8000fffe03f */
[----:B------:R-:W-:-:S09]  /*5ee0*/  UPRMT UR5, UR36, 0x654, UR5 ;  /* 0x0000065424057896 */ /* 0x000fd20008000005 */
[----:B------:R-:W-:Y:S01]  /*5ef0*/  SYNCS.ARRIVE.TRANS64.RED.A1T0 RZ, [UR5], RZ ;  /* 0x000000ffffff79a7 */ /* 0x000fe20008100405 */
[----:B------:R-:W-:Y:S05]  /*5f00*/  @!P2 BRA `(.L_x_122) ;  /* 0x000000000004a947 */ /* 0x000fea0003800000 */
[----:B------:R-:W-:Y:S01]  /*5f10*/  BPT.TRAP 0x1 ;  /* 0x000000040000795c */ /* 0x000fe20000300000 */
.L_x_122:
[----:B------:R-:W4:Y:S02]  /*5f20*/  SYNCS.PHASECHK.TRANS64.TRYWAIT P1, [UR4+0x90], R4 ;  /* 0x00009004ff0075a7 */ /* 0x000f240008020144 */
[----:B----4-:R-:W-:Y:S05]  /*5f30*/  @!P1 BRA `(.L_x_123) ;  /* 0x0000001c00a09947 */ /* 0x010fea0003800000 */
.L_x_173:
        /* <DEDUP_REMOVED lines=12> */
[----:B----4-:R-:W-:Y:S05]  /*6000*/  @!P2 BRA `(.L_x_126) ;  /* 0x000000000004a947 */ /* 0x010fea0003800000 */
[----:B------:R-:W-:Y:S01]  /*6010*/  BPT.TRAP 0x1 ;  /* 0x000000040000795c */ /* 0x000fe20000300000 */
.L_x_126:
[----:B-123--:R-:W1:Y:S02]  /*6020*/  LDC R5, c[0x0][0x800] ;  /* 0x00020000ff057b82 */ /* 0x00ee640000000800 */
[----:B-1----:R4:W-:Y:S02]  /*6030*/  SYNCS.ARRIVE.TRANS64.RED.A0TR RZ, [UR4+0x70], R5 ;  /* 0x00007005ffff79a7 */ /* 0x0029e40008300404 */
.L_x_125:
[----:B------:R-:W-:Y:S05]  /*6040*/  BSYNC B0 ;  /* 0x0000000000007941 */ /* 0x000fea0003800000 */
.L_x_124:
[----:B------:R-:W-:Y:S05]  /*6050*/  @!P2 BRA `(.L_x_127) ;  /* 0x000000000004a947 */ /* 0x000fea0003800000 */
[----:B------:R-:W-:Y:S01]  /*6060*/  BPT.TRAP 0x1 ;  /* 0x000000040000795c */ /* 0x000fe20000300000 */
.L_x_127:
[----:B------:R-:W-:-:S04]  /*6070*/  UIADD3 UR5, UR4, 0x70, URZ ;  /* 0x0000007004057890 */ /* 0x000fc8000fffe03f */
[----:B------:R-:W-:-:S09]  /*6080*/  UPRMT UR5, UR36, 0x654, UR5 ;  /* 0x0000065424057896 */ /* 0x000fd20008000005 */
[----:B------:R-:W-:Y:S01]  /*6090*/  SYNCS.ARRIVE.TRANS64.RED.A1T0 RZ, [UR5], RZ ;  /* 0x000000ffffff79a7 */ /* 0x000fe20008100405 */
[----:B------:R-:W-:Y:S05]  /*60a0*/  @!P2 BRA `(.L_x_128) ;  /* 0x000000000004a947 */ /* 0x000fea0003800000 */
[----:B------:R-:W-:Y:S01]  /*60b0*/  BPT.TRAP 0x1 ;  /* 0x000000040000795c */ /* 0x000fe20000300000 */
.L_x_128:
[----:B------:R-:W5:Y:S02]  /*60c0*/  SYNCS.PHASECHK.TRANS64.TRYWAIT P1, [UR4+0x98], R4 ;  /* 0x00009804ff0075a7 */ /* 0x000f640008020144 */
[----:B-----5:R-:W-:Y:S05]  /*60d0*/  @!P1 BRA `(.L_x_129) ;  /* 0x0000001c00509947 */ /* 0x020fea0003800000 */
.L_x_174:
[----:B------:R-:W-:Y:S04]  /*60e0*/  BSSY B0, `(.L_x_130) ;  /* 0x0000010000007945 */ /* 0x000fe80003800000 */
[----:B------:R-:W-:Y:S05]  /*60f0*/  @!P0 BRA `(.L_x_131) ;  /* 0x0000000000388947 */ /* 0x000fea0003800000 */
[----:B------:R-:W-:Y:S01]  /*6100*/  R2UR UR12, R7 ;  /* 0x00000000070c72ca */ /* 0x000fe200000e0000 */
[----:B------:R-:W-:Y:S02]  /*6110*/  UIADD3 UR16, UP0, UR6, 0x3f0, URZ ;  /* 0x000003f006107890 */ /* 0x000fe4000ff1e03f */
        /* <DEDUP_REMOVED lines=8> */
[----:B-1----:R-:W-:Y:S05]  /*61a0*/  @!P2 BRA `(.L_x_132) ;  /* 0x000000000004a947 */ /* 0x002fea0003800000 */
[----:B------:R-:W-:Y:S01]  /*61b0*/  BPT.TRAP 0x1 ;  /* 0x000000040000795c */ /* 0x000fe20000300000 */
.L_x_132:
[----:B------:R-:W1:Y:S02]  /*61c0*/  LDC R4, c[0x0][0x800] ;  /* 0x00020000ff047b82 */ /* 0x000e640000000800 */
[----:B-1----:R1:W-:Y:S02]  /*61d0*/  SYNCS.ARRIVE.TRANS64.RED.A0TR RZ, [UR4+0x78], R4 ;  /* 0x00007804ffff79a7 */ /* 0x0023e40008300404 */
.L_x_131:
[----:B------:R-:W-:Y:S05]  /*61e0*/  BSYNC B0 ;  /* 0x0000000000007941 */ /* 0x000fea0003800000 */
.L_x_130:
[----:B------:R-:W-:Y:S05]  /*61f0*/  @!P2 BRA `(.L_x_133) ;  /* 0x000000000004a947 */ /* 0x000fea0003800000 */
[----:B------:R-:W-:Y:S01]  /*6200*/  BPT.TRAP 0x1 ;  /* 0x000000040000795c */ /* 0x000fe20000300000 */
.L_x_133:
[----:B------:R-:W-:Y:S01]  /*6210*/  IADD3 R16, P0, R16, UR52, RZ ;  /* 0x0000003410107c10 */ /* 0x000fe2000ff1e0ff */
[----:B------:R-:W-:Y:S01]  /*6220*/  UIADD3 UR4, UR4, 0x78, URZ ;  /* 0x0000007804047890 */ /* 0x000fe2000fffe03f */
[----:B------:R-:W-:Y:S01]  /*6230*/  LOP3.LUT R0, R0, 0x1, RZ, 0x3c, !PT ;  /* 0x0000000100007812 */ /* 0x000fe200078e3cff */
[----:B------:R-:W-:Y:S01]  /*6240*/  IMAD.MOV.U32 R20, RZ, RZ, -0x1 ;  /* 0xffffffffff147424 */ /* 0x000fe200078e00ff */
[----:B------:R-:W-:Y:S01]  /*6250*/  IADD3.X R17, R17, UR38, RZ, P0, !PT ;  /* 0x0000002611117c10 */ /* 0x000fe200087fe4ff */
[----:B------:R-:W-:Y:S01]  /*6260*/  UPRMT UR4, UR36, 0x654, UR4 ;  /* 0x0000065424047896 */ /* 0x000fe20008000004 */
[----:B------:R-:W-:Y:S01]  /*6270*/  ISETP.GE.U32.AND P0, PT, R16, UR22, PT ;  /* 0x0000001610007c0c */ /* 0x000fe2000bf06070 */
[----:B------:R-:W-:Y:S01]  /*6280*/  IMAD.MOV.U32 R7, RZ, RZ, -0x1 ;  /* 0xffffffffff077424 */ /* 0x000fe200078e00ff */
[----:B-1----:R-:W-:Y:S02]  /*6290*/  PRMT R4, RZ, 0x7610, R4 ;  /* 0x00007610ff047816 */ /* 0x002fe40000000004 */
[----:B------:R-:W-:-:S02]  /*62a0*/  ISETP.GE.U32.AND.EX P0, PT, R17, UR23, PT, P0 ;  /* 0x0000001711007c0c */ /* 0x000fc4000bf06100 */
[----:B------:R-:W-:Y:S02]  /*62b0*/  MOV R21, 0xffffffff ;  /* 0xffffffff00157802 */ /* 0x000fe40000000f00 */
[----:B------:R-:W-:Y:S09]  /*62c0*/  SYNCS.ARRIVE.TRANS64.RED.A1T0 RZ, [UR4], RZ ;  /* 0x000000ffffff79a7 */ /* 0x000ff20008100404 */
[----:B------:R-:W-:Y:S05]  /*62d0*/  @P0 BRA `(.L_x_134) ;  /* 0x0000000400580947 */ /* 0x000fea0003800000 */
[----:B------:R-:W1:Y:S01]  /*62e0*/  S2R R15, SR_CTAID.X ;  /* 0x00000000000f7919 */ /* 0x000e620000002500 */
[----:B------:R-:W5:Y:S01]  /*62f0*/  LDC.64 R12, c[0x0][0x8d0] ;  /* 0x00023400ff0c7b82 */ /* 0x000f620000000a00 */
[----:B------:R-:W-:Y:S01]  /*6300*/  ULDC UR4, c[0x0][0x150] ;  /* 0x0000540000047ab9 */ /* 0x000fe20000000800 */
[----:B------:R-:W-:Y:S01]  /*6310*/  IMAD.MOV.U32 R7, RZ, RZ, R16 ;  /* 0x000000ffff077224 */ /* 0x000fe200078e0010 */
[----:B------:R-:W2:Y:S01]  /*6320*/  S2R R19, SR_CTAID.Y ;  /* 0x0000000000137919 */ /* 0x000ea20000002600 */
[----:B------:R-:W-:-:S04]  /*6330*/  IMAD.MOV.U32 R21, RZ, RZ, R17 ;  /* 0x000000ffff157224 */ /* 0x000fc800078e0011 */
[----:B------:R-:W2:Y:S08]  /*6340*/  LDC R22, c[0x0][0x144] ;  /* 0x00005100ff167b82 */ /* 0x000eb00000000800 */
[----:B------:R-:W3:Y:S01]  /*6350*/  LDC R20, c[0x0][0x8d8] ;  /* 0x00023600ff147b82 */ /* 0x000ee20000000800 */
[----:B-----5:R-:W-:-:S04]  /*6360*/  ISETP.NE.U32.AND P0, PT, R12, RZ, PT ;  /* 0x000000ff0c00720c */ /* 0x020fc80003f05070 */
[----:B------:R-:W-:Y:S02]  /*6370*/  ISETP.NE.AND.EX P0, PT, R13, RZ, PT, P0 ;  /* 0x000000ff0d00720c */ /* 0x000fe40003f05300 */
[----:B-1----:R-:W-:Y:S02]  /*6380*/  I2FP.F32.U32 R4, R15 ;  /* 0x0000000f00047245 */ /* 0x002fe40000201000 */
[----:B--2---:R-:W-:-:S03]  /*6390*/  I2FP.F32.U32 R23, R19 ;  /* 0x0000001300177245 */ /* 0x004fc60000201000 */
[----:B------:R-:W-:-:S04]  /*63a0*/  FMUL R4, R4, UR4 ;  /* 0x0000000404047c20 */ /* 0x000fc80008400000 */
[----:B------:R1:W2:Y:S02]  /*63b0*/  F2I.U32.TRUNC.NTZ R14, R4 ;  /* 0x00000004000e7305 */ /* 0x0002a4000020f000 */
[----:B---3--:R-:W-:Y:S05]  /*63c0*/  @!P0 BRA `(.L_x_135) ;  /* 0x0000000000308947 */ /* 0x008fea0003800000 */
[----:B----4-:R-:W3:Y:S02]  /*63d0*/  LDC R5, c[0x0][0x8dc] ;  /* 0x00023700ff057b82 */ /* 0x010ee40000000800 */
[----:B---3--:R-:W-:-:S05]  /*63e0*/  IADD3 R5, P0, R16, R5, RZ ;  /* 0x0000000510057210 */ /* 0x008fca0007f1e0ff */
[----:B------:R-:W-:-:S04]  /*63f0*/  IMAD.X R21, RZ, RZ, R17, P0 ;  /* 0x000000ffff157224 */ /* 0x000fc800000e0611 */
[----:B------:R-:W-:-:S04]  /*6400*/  IMAD.WIDE.U32 R6, R21, R12, RZ ;  /* 0x0000000c15067225 */ /* 0x000fc800078e00ff */
[----:B------:R-:W-:-:S04]  /*6410*/  IMAD.WIDE.U32 R6, P0, R5, R13, R6 ;  /* 0x0000000d05067225 */ /* 0x000fc80007800006 */
[----:B-1----:R-:W-:-:S04]  /*6420*/  IMAD.WIDE.U32 R4, R5, R12, RZ ;  /* 0x0000000c05047225 */ /* 0x002fc800078e00ff */
[----:B------:R-:W-:Y:S01]  /*6430*/  IMAD.MOV.U32 R4, RZ, RZ, R7 ;  /* 0x000000ffff047224 */ /* 0x000fe200078e0007 */
[----:B------:R-:W-:Y:S02]  /*6440*/  IADD3 RZ, P1, R5, R6, RZ ;  /* 0x0000000605ff7210 */ /* 0x000fe40007f3e0ff */
[----:B------:R-:W-:-:S03]  /*6450*/  IADD3.X R5, RZ, RZ, RZ, P0, !PT ;  /* 0x000000ffff057210 */ /* 0x000fc600007fe4ff */
[----:B------:R-:W-:-:S04]  /*6460*/  IMAD.WIDE.U32.X R4, R21, R13, R4, P1 ;  /* 0x0000000d15047225 */ /* 0x000fc800008e0404 */
[----:B------:R-:W-:Y:S02]  /*6470*/  IMAD.MOV.U32 R7, RZ, RZ, R4 ;  /* 0x000000ffff077224 */ /* 0x000fe400078e0004 */
[----:B------:R-:W-:-:S07]  /*6480*/  IMAD.MOV.U32 R21, RZ, RZ, R5 ;  /* 0x000000ffff157224 */ /* 0x000fce00078e0005 */
.L_x_135:
[----:B------:R-:W-:Y:S01]  /*6490*/  ULDC UR4, c[0x0][0x154] ;  /* 0x0000550000047ab9 */ /* 0x000fe20000000800 */
[----:B------:R-:W3:Y:S01]  /*64a0*/  LDC R12, c[0x0][0x148] ;  /* 0x00005200ff0c7b82 */ /* 0x000ee20000000800 */
[----:B------:R-:W-:Y:S01]  /*64b0*/  FMUL R23, R23, UR4 ;  /* 0x0000000417177c20 */ /* 0x000fe20008400000 */
[----:B------:R-:W-:Y:S01]  /*64c0*/  ISETP.NE.AND P2, PT, R2, 0x1, PT ;  /* 0x000000010200780c */ /* 0x000fe20003f45270 */
[----:B--2---:R-:W-:Y:S01]  /*64d0*/  IMAD.MOV R6, RZ, RZ, -R14 ;  /* 0x000000ffff067224 */ /* 0x004fe200078e0a0e */
[-CC-:B------:R-:W-:Y:S02]  /*64e0*/  SHF.R.U64 R14, R7, R20.reuse, R21.reuse ;  /* 0x00000014070e7219 */ /* 0x180fe40000001215 */
[----:B------:R-:W-:Y:S01]  /*64f0*/  SHF.R.U32.HI R20, RZ, R20, R21 ;  /* 0x00000014ff147219 */ /* 0x000fe20000011615 */
[----:B------:R-:W2:Y:S01]  /*6500*/  F2I.U32.TRUNC.NTZ R23, R23 ;  /* 0x0000001700177305 */ /* 0x000ea2000020f000 */
[----:B-1--4-:R-:W1:Y:S01]  /*6510*/  LDC.64 R4, c[0x0][0x8c8] ;  /* 0x00023200ff047b82 */ /* 0x012e620000000a00 */
[----:B------:R-:W-:Y:S01]  /*6520*/  IADD3 R21, P0, RZ, -R14, RZ ;  /* 0x8000000eff157210 */ /* 0x000fe20007f1e0ff */
[----:B------:R-:W-:-:S04]  /*6530*/  IMAD R15, R22, R6, R15 ;  /* 0x00000006160f7224 */ /* 0x000fc800078e020f */
[----:B------:R-:W-:Y:S02]  /*6540*/  IMAD.X R7, RZ, RZ, ~R20, P0 ;  /* 0x000000ffff077224 */ /* 0x000fe400000e0e14 */
[----:B------:R-:W4:Y:S01]  /*6550*/  LDC R24, c[0x0][0x8c0] ;  /* 0x00023000ff187b82 */ /* 0x000f220000000800 */
[----:B--2---:R-:W-:-:S07]  /*6560*/  IADD3 R13, -R23, RZ, RZ ;  /* 0x000000ff170d7210 */ /* 0x004fce0007ffe1ff */
[----:B------:R-:W2:Y:S01]  /*6570*/  LDC R27, c[0x0][0x900] ;  /* 0x00024000ff1b7b82 */ /* 0x000ea20000000800 */
[----:B---3--:R-:W-:-:S07]  /*6580*/  @P2 IMAD R15, R12, R13, R19 ;  /* 0x0000000d0c0f2224 */ /* 0x008fce00078e0213 */
[----:B------:R-:W3:Y:S01]  /*6590*/  LDC.64 R12, c[0x0][0x8e8] ;  /* 0x00023a00ff0c7b82 */ /* 0x000ee20000000a00 */
[----:B-1----:R-:W-:-:S04]  /*65a0*/  IMAD R6, R7, R4, RZ ;  /* 0x0000000407067224 */ /* 0x002fc800078e02ff */
[C---:B------:R-:W-:Y:S02]  /*65b0*/  IMAD R7, R21.reuse, R5, R6 ;  /* 0x0000000515077224 */ /* 0x040fe400078e0206 */
[----:B------:R-:W-:Y:S01]  /*65c0*/  IMAD.WIDE.U32 R4, R21, R4, R16 ;  /* 0x0000000415047225 */ /* 0x000fe200078e0010 */
[----:B------:R-:W1:Y:S03]  /*65d0*/  LDC R6, c[0x0][0x8b0] ;  /* 0x00022c00ff067b82 */ /* 0x000e660000000800 */
[----:B------:R-:W-:-:S05]  /*65e0*/  IMAD.IADD R5, R5, 0x1, R7 ;  /* 0x0000000105057824 */ /* 0x000fca00078e0207 */
[----:B------:R-:W2:Y:S01]  /*65f0*/  LDC R25, c[0x0][0x8f0] ;  /* 0x00023c00ff197b82 */ /* 0x000ea20000000800 */
[-CC-:B----4-:R-:W-:Y:S02]  /*6600*/  SHF.R.U64 R22, R4, R24.reuse, R5.reuse ;  /* 0x0000001804167219 */ /* 0x190fe40000001205 */
[----:B------:R-:W-:-:S05]  /*6610*/  SHF.R.U32.HI R5, RZ, R24, R5 ;  /* 0x00000018ff057219 */ /* 0x000fca0000011605 */
[----:B------:R-:W4:Y:S01]  /*6620*/  LDC R21, c[0x0][0x8e0] ;  /* 0x00023800ff157b82 */ /* 0x000f220000000800 */
[----:B---3--:R-:W-:-:S04]  /*6630*/  ISETP.NE.U32.AND P0, PT, R12, RZ, PT ;  /* 0x000000ff0c00720c */ /* 0x008fc80003f05070 */
[----:B------:R-:W-:-:S03]  /*6640*/  ISETP.NE.AND.EX P0, PT, R13, RZ, PT, P0 ;  /* 0x000000ff0d00720c */ /* 0x000fc60003f05300 */
[----:B------:R-:W3:Y:S01]  /*6650*/  LDC R20, c[0x0][0x8b8] ;  /* 0x00022e00ff147b82 */ /* 0x000ee20000000800 */
[-CC-:B-1----:R-:W-:Y:S02]  /*6660*/  SHF.R.U64 R23, R22, R6.reuse, R5.reuse ;  /* 0x0000000616177219 */ /* 0x182fe40000001205 */
[----:B------:R-:W-:-:S04]  /*6670*/  SHF.R.U32.HI R4, RZ, R6, R5 ;  /* 0x00000006ff047219 */ /* 0x000fc80000011605 */
[-CC-:B--2---:R-:W-:Y:S01]  /*6680*/  SHF.R.U64 R24, R23, R27.reuse, R4.reuse ;  /* 0x0000001b17187219 */ /* 0x184fe20000001204 */
[----:B------:R-:W1:Y:S01]  /*6690*/  LDC R19, c[0x0][0x8a8] ;  /* 0x00022a00ff137b82 */ /* 0x000e620000000800 */
[----:B------:R-:W-:-:S03]  /*66a0*/  SHF.R.U32.HI R27, RZ, R27, R4 ;  /* 0x0000001bff1b7219 */ /* 0x000fc60000011604 */
[----:B------:R-:W-:Y:S02]  /*66b0*/  IMAD.MOV.U32 R4, RZ, RZ, R24 ;  /* 0x000000ffff047224 */ /* 0x000fe400078e0018 */
[----:B------:R-:W-:Y:S01]  /*66c0*/  IMAD.MOV.U32 R5, RZ, RZ, R27 ;  /* 0x000000ffff057224 */ /* 0x000fe200078e001b */
[----:B------:R-:W-:Y:S06]  /*66d0*/  @!P0 BRA `(.L_x_136) ;  /* 0x0000000000288947 */ /* 0x000fec0003800000 */
[----:B------:R-:W2:Y:S02]  /*66e0*/  LDC R5, c[0x0][0x8f4] ;  /* 0x00023d00ff057b82 */ /* 0x000ea40000000800 */
[----:B--2---:R-:W-:-:S05]  /*66f0*/  IADD3 R5, P0, R24, R5, RZ ;  /* 0x0000000518057210 */ /* 0x004fca0007f1e0ff */
[----:B------:R-:W-:-:S04]  /*6700*/  IMAD.X R27, RZ, RZ, R27, P0 ;  /* 0x000000ffff1b7224 */ /* 0x000fc800000e061b */
[----:B------:R-:W-:-:S04]  /*6710*/  IMAD.WIDE.U32 R6, R27, R12, RZ ;  /* 0x0000000c1b067225 */ /* 0x000fc800078e00ff */
[----:B------:R-:W-:-:S04]  /*6720*/  IMAD.WIDE.U32 R6, P0, R5, R13, R6 ;  /* 0x0000000d05067225 */ /* 0x000fc80007800006 */
[----:B------:R-:W-:Y:S01]  /*6730*/  IMAD.WIDE.U32 R4, R5, R12, RZ ;  /* 0x0000000c05047225 */ /* 0x000fe200078e00ff */
[----:B------:R-:W-:-:S04]  /*6740*/  MOV R4, R7 ;  /* 0x0000000700047202 */ /* 0x000fc80000000f00 */
[----:B------:R-:W-:Y:S01]  /*6750*/  IADD3 RZ, P1, R5, R6, RZ ;  /* 0x0000000605ff7210 */ /* 0x000fe20007f3e0ff */
[----:B------:R-:W-:-:S04]  /*6760*/  IMAD.X R5, RZ, RZ, RZ, P0 ;  /* 0x000000ffff057224 */ /* 0x000fc800000e06ff */
[----:B------:R-:W-:-:S08]  /*6770*/  IMAD.WIDE.U32.X R4, R27, R13, R4, P1 ;  /* 0x0000000d1b047225 */ /* 0x000fd000008e0404 */
.L_x_136:
[----:B------:R-:W-:Y:S01]  /*6780*/  SHF.R.U64 R4, R4, R25, R5 ;  /* 0x0000001904047219 */ /* 0x000fe20000001205 */
[----:B------:R-:W-:Y:S01]  /*6790*/  IMAD.MOV.U32 R7, RZ, RZ, R14 ;  /* 0x000000ffff077224 */ /* 0x000fe200078e000e */
[----:B------:R-:W-:Y:S02]  /*67a0*/  LOP3.LUT R23, R23, R8, RZ, 0xc0, !PT ;  /* 0x0000000817177212 */ /* 0x000fe400078ec0ff */
[----:B------:R-:W-:Y:S01]  /*67b0*/  LOP3.LUT R22, R22, R3, RZ, 0xc0, !PT ;  /* 0x0000000316167212 */ /* 0x000fe200078ec0ff */
[----:B------:R-:W-:Y:S02]  /*67c0*/  IMAD.MOV R5, RZ, RZ, -R4 ;  /* 0x000000ffff057224 */ /* 0x000fe400078e0a04 */
[----:B------:R-:W-:Y:S02]  /*67d0*/  IMAD R23, R4, UR13, R23 ;  /* 0x0000000d04177c24 */ /* 0x000fe4000f8e0217 */
[----:B----4-:R-:W-:Y:S02]  /*67e0*/  IMAD R24, R5, R21, R24 ;  /* 0x0000001505187224 */ /* 0x010fe400078e0218 */
[----:B---3--:R-:W-:-:S02]  /*67f0*/  IMAD R15, R23, R20, R15 ;  /* 0x00000014170f7224 */ /* 0x008fc400078e020f */
[----:B-1----:R-:W-:Y:S02]  /*6800*/  IMAD R24, R24, R19, R22 ;  /* 0x0000001318187224 */ /* 0x002fe400078e0216 */
[----:B------:R-:W-:-:S03]  /*6810*/  IMAD.MOV.U32 R4, RZ, RZ, 0x1 ;  /* 0x00000001ff047424 */ /* 0x000fc600078e00ff */
[----:B------:R-:W-:Y:S02]  /*6820*/  SEL R20, R24, R15, !P2 ;  /* 0x0000000f18147207 */ /* 0x000fe40005000000 */
[----:B------:R-:W-:-:S07]  /*6830*/  SEL R21, R15, R24, !P2 ;  /* 0x000000180f157207 */ /* 0x000fce0005000000 */
.L_x_134:
[----:B------:R-:W-:-:S13]  /*6840*/  LOP3.LUT P0, RZ, R4, 0xff, RZ, 0xc0, !PT ;  /* 0x000000ff04ff7812 */ /* 0x000fda000780c0ff */
[----:B------:R-:W-:Y:S05]  /*6850*/  @P0 BRA `(.L_x_137) ;  /* 0xfffffff000580947 */ /* 0x000fea000383ffff */
.L_x_105:
[----:B------:R-:W-:-:S13]  /*6860*/  ELECT P0, URZ, PT ;  /* 0x00000000003f782f */ /* 0x000fda0003800000 */
[----:B------:R-:W-:Y:S05]  /*6870*/  @!P0 BRA `(.L_x_9) ;  /* 0x0000001000808947 */ /* 0x000fea0003800000 */
[----:B------:R-:W-:-:S04]  /*6880*/  LOP3.LUT R18, R18, 0x2, RZ, 0xfc, !PT ;  /* 0x0000000212127812 */ /* 0x000fc800078efcff */
[----:B------:R-:W-:-:S13]  /*6890*/  ISETP.NE.AND P1, PT, R18, 0x3, PT ;  /* 0x000000031200780c */ /* 0x000fda0003f25270 */
[----:B------:R-:W-:Y:S05]  /*68a0*/  @!P1 BRA `(.L_x_138) ;  /* 0x0000000000049947 */ /* 0x000fea0003800000 */
[----:B------:R-:W-:Y:S01]  /*68b0*/  BPT.TRAP 0x1 ;  /* 0x000000040000795c */ /* 0x000fe20000300000 */
.L_x_138:
[----:B---3--:R-:W-:Y:S01]  /*68c0*/  IMAD.U32 R4, RZ, RZ, UR36 ;  /* 0x00000024ff047e24 */ /* 0x008fe2000f8e00ff */
[----:B------:R-:W-:Y:S02]  /*68d0*/  MOV R3, 0x400 ;  /* 0x0000040000037802 */ /* 0x000fe40000000f00 */
[----:B------:R-:W-:Y:S02]  /*68e0*/  SHF.L.U32 R2, R0, 0x1f, RZ ;  /* 0x0000001f00027819 */ /* 0x000fe400000006ff */
[----:B------:R-:W-:-:S04]  /*68f0*/  LEA R3, R4, R3, 0x18 ;  /* 0x0000000304037211 */ /* 0x000fc800078ec0ff */
[----:B------:R-:W1:Y:S02]  /*6900*/  SYNCS.PHASECHK.TRANS64.TRYWAIT P0, [R3+URZ+0x80], R2 ;  /* 0x00008002030075a7 */ /* 0x000e64000800017f */
[----:B-1----:R-:W-:Y:S05]  /*6910*/  @!P0 BRA `(.L_x_139) ;  /* 0x0000001400588947 */ /* 0x002fea0003800000 */
.L_x_175:
[----:B------:R-:W-:Y:S05]  /*6920*/  @!P1 BRA `(.L_x_140) ;  /* 0x0000000000049947 */ /* 0x000fea0003800000 */
[----:B------:R-:W-:Y:S01]  /*6930*/  BPT.TRAP 0x1 ;  /* 0x000000040000795c */ /* 0x000fe20000300000 */
.L_x_140:
[----:B------:R-:W3:Y:S02]  /*6940*/  SYNCS.PHASECHK.TRANS64.TRYWAIT P0, [R3+URZ+0x88], R2 ;  /* 0x00008802030075a7 */ /* 0x000ee4000800017f */
[----:B---3--:R-:W-:Y:S05]  /*6950*/  @!P0 BRA `(.L_x_141) ;  /* 0x00000014005c8947 */ /* 0x008fea0003800000 */
.L_x_176:
[----:B------:R-:W-:Y:S05]  /*6960*/  @!P1 BRA `(.L_x_142) ;  /* 0x0000000000049947 */ /* 0x000fea0003800000 */
[----:B------:R-:W-:Y:S01]  /*6970*/  BPT.TRAP 0x1 ;  /* 0x000000040000795c */ /* 0x000fe20000300000 */
.L_x_142:
[----:B------:R-:W1:Y:S02]  /*6980*/  SYNCS.PHASECHK.TRANS64.TRYWAIT P0, [R3+URZ+0x90], R2 ;  /* 0x00009002030075a7 */ /* 0x000e64000800017f */
[----:B-1----:R-:W-:Y:S05]  /*6990*/  @!P0 BRA `(.L_x_143) ;  /* 0x0000001400608947 */ /* 0x002fea0003800000 */
.L_x_177:
[----:B------:R-:W-:Y:S05]  /*69a0*/  @!P1 BRA `(.L_x_144) ;  /* 0x0000000000049947 */ /* 0x000fea0003800000 */
[----:B------:R-:W-:Y:S01]  /*69b0*/  BPT.TRAP 0x1 ;  /* 0x000000040000795c */ /* 0x000fe20000300000 */
.L_x_144:
[----:B------:R-:W-:-:S07]  /*69c0*/  SHF.L.U32 R0, R0, 0x1f, RZ ;  /* 0x0000001f00007819 */ /* 0x000fce00000006ff */
.L_x_145:
[----:B------:R1:W1:Y:S02]  /*69d0*/  SYNCS.PHASECHK.TRANS64.TRYWAIT P0, [R3+URZ+0x98], R0 ;  /* 0x00009800030075a7 */ /* 0x000264000800017f */
[----:B-1----:R-:W-:Y:S05]  /*69e0*/  @!P0 NANOSLEEP.SYNCS 0x989680 ;  /* 0x009896800000895d */ /* 0x002fea0003900000 */
[----:B------:R-:W1:Y:S02]  /*69f0*/  @!P0 SYNCS.PHASECHK.TRANS64 P0, [R3+URZ+0x98], R0 ;  /* 0x00009800030085a7 */ /* 0x000e64000800007f */
[----:B-1----:R-:W-:Y:S05]  /*6a00*/  @P0 BRA `(.L_x_9) ;  /* 0x00000010001c0947 */ /* 0x002fea0003800000 */
[----:B------:R-:W-:Y:S05]  /*6a10*/  BRA `(.L_x_145) ;  /* 0xfffffffc00ec7947 */ /* 0x000fea000383ffff */
.L_x_100:
[----:B------:R-:W-:Y:S01]  /*6a20*/  LOP3.LUT P0, RZ, R11, 0xff, RZ, 0xc0, !PT ;  /* 0x000000ff0bff7812 */ /* 0x000fe2000780c0ff */
[----:B------:R-:W-:Y:S01]  /*6a30*/  IMAD.MOV.U32 R0, RZ, RZ, 0x1 ;  /* 0x00000001ff007424 */ /* 0x000fe200078e00ff */
[----:B------:R-:W-:-:S11]  /*6a40*/  MOV R12, RZ ;  /* 0x000000ff000c7202 */ /* 0x000fd60000000f00 */
[----:B------:R-:W-:Y:S05]  /*6a50*/  @!P0 BRA `(.L_x_146) ;  /* 0x0000000c000c8947 */ /* 0x000fea0003800000 */
[----:B------:R-:W1:Y:S01]  /*6a60*/  LDC R0, c[0x0][0x28c] ;  /* 0x0000a300ff007b82 */ /* 0x000e620000000800 */
[C---:B------:R-:W-:Y:S01]  /*6a70*/  LOP3.LUT P2, RZ, R3.reuse, 0x7f, RZ, 0xc0, !PT ;  /* 0x0000007f03ff7812 */ /* 0x040fe2000784c0ff */
[----:B------:R-:W-:Y:S01]  /*6a80*/  ULDC UR5, c[0x0][0x900] ;  /* 0x0002400000057ab9 */ /* 0x000fe20000000800 */
[----:B------:R-:W-:Y:S01]  /*6a90*/  LOP3.LUT P0, RZ, R3, 0x1f, RZ, 0xc0, !PT ;  /* 0x0000001f03ff7812 */ /* 0x000fe2000780c0ff */
[----:B------:R-:W-:Y:S01]  /*6aa0*/  UMOV UR6, 0xffffffff ;  /* 0xffffffff00067882 */ /* 0x000fe20000000000 */
[----:B------:R-:W-:Y:S01]  /*6ab0*/  BSSY B0, `(.L_x_146) ;  /* 0x00000bd000007945 */ /* 0x000fe20003800000 */
[----:B------:R-:W-:Y:S01]  /*6ac0*/  USHF.L.U32 UR6, UR6, UR5, URZ ;  /* 0x0000000506067299 */ /* 0x000fe2000800063f */
[----:B------:R-:W-:Y:S01]  /*6ad0*/  IMAD.MOV.U32 R13, RZ, RZ, 0x1 ;  /* 0x00000001ff0d7424 */ /* 0x000fe200078e00ff */
[----:B------:R-:W-:Y:S01]  /*6ae0*/  LOP3.LUT R11, R19, 0x2, RZ, 0xfc, !PT ;  /* 0x00000002130b7812 */ /* 0x000fe200078efcff */
[----:B------:R-:W-:Y:S01]  /*6af0*/  IMAD.MOV.U32 R12, RZ, RZ, RZ ;  /* 0x000000ffff0c7224 */ /* 0x000fe200078e00ff */
[----:B------:R-:W-:Y:S01]  /*6b00*/  PLOP3.LUT P0, PT, P0, P2, PT, 0x8a, 0x0 ;  /* 0x000000000000781c */ /* 0x000fe20000705172 */
[----:B------:R-:W-:Y:S01]  /*6b10*/  ULDC UR4, c[0x0][0x8a8] ;  /* 0x00022a0000047ab9 */ /* 0x000fe20000000800 */
[----:B------:R-:W-:-:S02]  /*6b20*/  USHF.L.U32 UR17, UR37, UR5, URZ ;  /* 0x0000000525117299 */ /* 0x000fc4000800063f */
[----:B------:R-:W-:Y:S02]  /*6b30*/  UIADD3 UR15, UR4, -0x1, URZ ;  /* 0xffffffff040f7890 */ /* 0x000fe4000fffe03f */
[----:B------:R-:W-:Y:S01]  /*6b40*/  ULOP3.LUT UR16, URZ, UR6, URZ, 0x33, !UPT ;  /* 0x000000063f107292 */ /* 0x000fe2000f8e333f */
[----:B------:R-:W-:Y:S01]  /*6b50*/  ULDC.64 UR20, c[0x0][0x198] ;  /* 0x0000660000147ab9 */ /* 0x000fe20000000a00 */
[----:B-1----:R-:W-:-:S05]  /*6b60*/  VIADD R0, R0, 0x3f ;  /* 0x0000003f00007836 */ /* 0x002fca0000000000 */
[----:B------:R-:W-:-:S04]  /*6b70*/  SHF.R.S32.HI R3, RZ, 0x1f, R0 ;  /* 0x0000001fff037819 */ /* 0x000fc80000011400 */
[----:B------:R-:W-:Y:S01]  /*6b80*/  LEA.HI R3, R3, R0, RZ, 0x6 ;  /* 0x0000000003037211 */ /* 0x000fe200078f30ff */
[----:B------:R-:W-:-:S03]  /*6b90*/  IMAD.MOV.U32 R0, RZ, RZ, 0x1 ;  /* 0x00000001ff007424 */ /* 0x000fc600078e00ff */
[----:B------:R-:W-:-:S05]  /*6ba0*/  SHF.R.S32.HI R3, RZ, 0x6, R3 ;  /* 0x00000006ff037819 */ /* 0x000fca0000011403 */
[----:B------:R-:W-:-:S07]  /*6bb0*/  VIADD R10, R3, 0x1 ;  /* 0x00000001030a7836 */ /* 0x000fce0000000000 */
.L_x_158:
[----:B------:R-:W-:-:S03]  /*6bc0*/  UMOV UR4, 0xffffffff ;  /* 0xffffffff00047882 */ /* 0x000fc60000000000 */
[----:B------:R-:W-:Y:S05]  /*6bd0*/  BRA.DIV UR4, `(.L_x_147) ;  /* 0x0000001204e47947 */ /* 0x000fea000b800000 */
[----:B------:R-:W-:-:S13]  /*6be0*/  ELECT P6, URZ, PT ;  /* 0x00000000003f782f */ /* 0x000fda00038c0000 */
.L_x_180:
[----:B------:R-:W1:Y:S01]  /*6bf0*/  LDC R4, c[0x0][0x28c] ;  /* 0x0000a300ff047b82 */ /* 0x000e620000000800 */
[----:B------:R-:W-:Y:S01]  /*6c00*/  BSSY B1, `(.L_x_148) ;  /* 0x0000035000017945 */ /* 0x000fe20003800000 */
[----:B-1----:R-:W-:-:S13]  /*6c10*/  ISETP.LT.OR P6, PT, R4, 0x1, !P6 ;  /* 0x000000010400780c */ /* 0x002fda00077c1670 */
[----:B------:R-:W-:Y:S05]  /*6c20*/  @P6 BRA `(.L_x_149) ;  /* 0x0000000000c86947 */ /* 0x000fea0003800000 */
[----:B------:R-:W-:Y:S01]  /*6c30*/  SHF.L.U32 R20, R20, 0x7, RZ ;  /* 0x0000000714147819 */ /* 0x000fe200000006ff */
[----:B------:R-:W-:Y:S02]  /*6c40*/  IMAD.SHL.U32 R21, R21, 0x80, RZ ;  /* 0x0000008015157824 */ /* 0x000fe400078e00ff */
[----:B------:R-:W-:Y:S02]  /*6c50*/  IMAD.MOV.U32 R14, RZ, RZ, RZ ;  /* 0x000000ffff0e7224 */ /* 0x000fe400078e00ff */
[----:B------:R-:W-:Y:S02]  /*6c60*/  IMAD.MOV.U32 R4, RZ, RZ, R10 ;  /* 0x000000ffff047224 */ /* 0x000fe400078e000a */
[----:B------:R-:W-:Y:S02]  /*6c70*/  IMAD.MOV.U32 R5, RZ, RZ, R0 ;  /* 0x000000ffff057224 */ /* 0x000fe400078e0000 */
[----:B------:R-:W-:-:S07]  /*6c80*/  IMAD.MOV.U32 R6, RZ, RZ, R12 ;  /* 0x000000ffff067224 */ /* 0x000fce00078e000c */
.L_x_153:
[----:B------:R-:W1:Y:S01]  /*6c90*/  S2R R9, SR_CgaCtaId ;  /* 0x0000000000097919 */ /* 0x000e620000008800 */
[----:B------:R-:W-:-:S04]  /*6ca0*/  MOV R8, 0x400 ;  /* 0x0000040000087802 */ /* 0x000fc80000000f00 */
[----:B-1----:R-:W-:Y:S02]  /*6cb0*/  LEA R23, R9, R8, 0x18 ;  /* 0x0000000809177211 */ /* 0x002fe400078ec0ff */
[----:B------:R-:W-:Y:S01]  /*6cc0*/  SHF.L.U32 R8, R5, 0x1f, RZ ;  /* 0x0000001f05087819 */ /* 0x000fe200000006ff */
[----:B------:R-:W1:Y:S01]  /*6cd0*/  @!P2 LDC R9, c[0x0][0x500] ;  /* 0x00014000ff09ab82 */ /* 0x000e620000000800 */
[----:B------:R-:W-:-:S04]  /*6ce0*/  LEA R15, R6, R23, 0x3 ;  /* 0x00000017060f7211 */ /* 0x000fc800078e18ff */
[----:B------:R-:W2:Y:S02]  /*6cf0*/  SYNCS.PHASECHK.TRANS64.TRYWAIT P1, [R15+URZ+0x30], R8 ;  /* 0x000030080f0075a7 */ /* 0x000ea4000802017f */
[----:B--2---:R-:W-:Y:S05]  /*6d00*/  @!P1 BRA `(.L_x_150) ;  /* 0x0000001000b89947 */ /* 0x004fea0003800000 */
.L_x_181:
[----:B--2---:R-:W-:Y:S01]  /*6d10*/  PRMT R8, R11, 0x9910, RZ ;  /* 0x000099100b087816 */ /* 0x004fe200000000ff */
[----:B-1----:R1:W-:Y:S03]  /*6d20*/  @!P2 SYNCS.ARRIVE.TRANS64 RZ, [R15+URZ], R9 ;  /* 0x000000090fffa9a7 */ /* 0x0023e6000800003f */
[----:B------:R-:W-:-:S13]  /*6d30*/  ISETP.NE.AND P1, PT, R8, 0x2, PT ;  /* 0x000000020800780c */ /* 0x000fda0003f25270 */
[----:B-1----:R-:W-:Y:S05]  /*6d40*/  @P1 BRA `(.L_x_151) ;  /* 0x0000000000041947 */ /* 0x002fea0003800000 */
[----:B------:R-:W-:Y:S01]  /*6d50*/  BPT.TRAP 0x1 ;  /* 0x000000040000795c */ /* 0x000fe20000300000 */
.L_x_151:
[----:B------:R-:W-:Y:S05]  /*6d60*/  @P0 BRA `(.L_x_152) ;  /* 0x0000000000040947 */ /* 0x000fea0003800000 */
[----:B------:R-:W-:Y:S01]  /*6d70*/  BPT.TRAP 0x1 ;  /* 0x000000040000795c */ /* 0x000fe20000300000 */
.L_x_152:
[----:B------:R-:W-:Y:S01]  /*6d80*/  IMAD R23, R6, 0x4000, R23 ;  /* 0x0000400006177824 */ /* 0x000fe200078e0217 */
[----:B------:R-:W-:Y:S01]  /*6d90*/  R2UR UR9, R15 ;  /* 0x000000000f0972ca */ /* 0x000fe200000e0000 */
[----:B------:R-:W-:Y:S01]  /*6da0*/  VIADD R4, R4, 0xffffffff ;  /* 0xffffffff04047836 */ /* 0x000fe20000000000 */
[----:B------:R-:W-:Y:S01]  /*6db0*/  UIADD3 UR4, UP0, UR20, 0xf0, URZ ;  /* 0x000000f014047890 */ /* 0x000fe2000ff1e03f */
[----:B------:R-:W-:Y:S01]  /*6dc0*/  R2UR UR11, R21 ;  /* 0x00000000150b72ca */ /* 0x000fe200000e0000 */
[----:B------:R-:W-:Y:S01]  /*6dd0*/  UIADD3 UR22, UP1, UR20, 0x1f0, URZ ;  /* 0x000001f014167890 */ /* 0x000fe2000ff3e03f */
[----:B------:R-:W-:Y:S01]  /*6de0*/  R2UR UR8, R23 ;  /* 0x00000000170872ca */ /* 0x000fe200000e0000 */
[----:B------:R-:W-:Y:S01]  /*6df0*/  UIADD3.X UR5, URZ, UR21, URZ, UP0, !UPT ;  /* 0x000000153f057290 */ /* 0x000fe200087fe43f */
[----:B------:R-:W-:Y:S01]  /*6e00*/  R2UR UR10, R14 ;  /* 0x000000000e0a72ca */ /* 0x000fe200000e0000 */
[----:B------:R-:W-:Y:S01]  /*6e10*/  VIADD R6, R6, 0x1 ;  /* 0x0000000106067836 */ /* 0x000fe20000000000 */
[----:B------:R-:W-:Y:S01]  /*6e20*/  R2UR UR12, R7 ;  /* 0x00000000070c72ca */ /* 0x000fe200000e0000 */
[----:B------:R-:W-:Y:S01]  /*6e30*/  UIADD3.X UR23, URZ, UR21, URZ, UP1, !UPT ;  /* 0x000000153f177290 */ /* 0x000fe20008ffe43f */
[----:B------:R-:W-:Y:S01]  /*6e40*/  R2UR UR18, R20 ;  /* 0x00000000141272ca */ /* 0x000fe200000e0000 */
[----:B------:R-:W-:Y:S01]  /*6e50*/  UMOV UR6, 0x0 ;  /* 0x0000000000067882 */ /* 0x000fe20000000000 */
[----:B------:R-:W-:Y:S01]  /*6e60*/  ISETP.GT.AND P3, PT, R4, 0x1, PT ;  /* 0x000000010400780c */ /* 0x000fe20003f64270 */
[----:B------:R-:W-:Y:S01]  /*6e70*/  UMOV UR7, 0x10000000 ;  /* 0x1000000000077882 */ /* 0x000fe20000000000 */
[----:B------:R-:W-:Y:S01]  /*6e80*/  ISETP.NE.AND P1, PT, R6, 0x6, PT ;  /* 0x000000060600780c */ /* 0x000fe20003f25270 */
[----:B------:R-:W-:-:S02]  /*6e90*/  VIADD R14, R14, 0x40 ;  /* 0x000000400e0e7836 */ /* 0x000fc40000000000 */
[----:B------:R-:W-:Y:S01]  /*6ea0*/  UIADD3 UR13, UR8, 0x8400, URZ ;  /* 0x00008400080d7890 */ /* 0x000fe2000fffe03f */
[----:B------:R-:W-:Y:S01]  /*6eb0*/  SEL R8, RZ, 0x1, P1 ;  /* 0x00000001ff087807 */ /* 0x000fe20000800000 */
[----:B------:R-:W-:Y:S01]  /*6ec0*/  UIADD3 UR14, UR8, 0x20400, URZ ;  /* 0x00020400080e7890 */ /* 0x000fe2000fffe03f */
[----:B------:R-:W-:Y:S02]  /*6ed0*/  SEL R6, R6, RZ, P1 ;  /* 0x000000ff06067207 */ /* 0x000fe40000800000 */
[----:B------:R-:W-:Y:S02]  /*6ee0*/  LOP3.LUT R5, R5, R8, RZ, 0x3c, !PT ;  /* 0x0000000805057212 */ /* 0x000fe400078e3cff */
[----:B------:R-:W-:Y:S02]  /*6ef0*/  UMOV UR8, UR13 ;  /* 0x0000000d00087c82 */ /* 0x000fe40008000000 */
[----:B------:R1:W-:Y:S02]  /*6f00*/  UTMALDG.3D [UR8], [UR4], desc[UR6] ;  /* 0x00000608040075b4 */ /* 0x0003e40008011000 */
[----:B-1----:R-:W-:Y:S01]  /*6f10*/  UMOV UR8, UR14 ;  /* 0x0000000e00087c82 */ /* 0x002fe20008000000 */
[----:B------:R-:W-:-:S02]  /*6f20*/  UMOV UR11, UR18 ;  /* 0x00000012000b7c82 */ /* 0x000fc40008000000 */
[----:B------:R1:W-:Y:S02]  /*6f30*/  UTMALDG.3D [UR8], [UR22], desc[UR6] ;  /* 0x00000608160075b4 */ /* 0x0003e40008011000 */
[----:B-1----:R-:W-:Y:S05]  /*6f40*/  @P3 BRA `(.L_x_153) ;  /* 0xfffffffc00503947 */ /* 0x002fea000383ffff */
.L_x_149:
[----:B------:R-:W-:Y:S05]  /*6f50*/  BSYNC B1 ;  /* 0x0000000000017941 */ /* 0x000fea0003800000 */
.L_x_148:
[----:B------:R-:W-:Y:S01]  /*6f60*/  LOP3.LUT P3, RZ, R13, 0xff, RZ, 0xc0, !PT ;  /* 0x000000ff0dff7812 */ /* 0x000fe2000786c0ff */
[----:B------:R-:W-:Y:S01]  /*6f70*/  IMAD.IADD R12, R3, 0x1, R12 ;  /* 0x00000001030c7824 */ /* 0x000fe200078e020c */
[----:B------:R-:W-:Y:S01]  /*6f80*/  IADD3 R16, P4, R16, UR52, RZ ;  /* 0x0000003410107c10 */ /* 0x000fe2000ff9e0ff */
[----:B------:R-:W-:Y:S01]  /*6f90*/  ULDC.64 UR4, c[0x0][0x8f8] ;  /* 0x00023e0000047ab9 */ /* 0x000fe20000000a00 */
[----:B------:R-:W-:Y:S01]  /*6fa0*/  BSSY B1, `(.L_x_154) ;  /* 0x000006b000017945 */ /* 0x000fe20003800000 */
[----:B------:R-:W-:Y:S01]  /*6fb0*/  MOV R21, 0xffffffff ;  /* 0xffffffff00157802 */ /* 0x000fe20000000f00 */
[----:B------:R-:W-:Y:S01]  /*6fc0*/  IMAD.MOV.U32 R20, RZ, RZ, -0x1 ;  /* 0xffffffffff147424 */ /* 0x000fe200078e00ff */
[----:B------:R-:W-:Y:S02]  /*6fd0*/  ISETP.GT.U32.AND P1, PT, R12, 0x5, PT ;  /* 0x000000050c00780c */ /* 0x000fe40003f24070 */
[----:B------:R-:W-:Y:S02]  /*6fe0*/  IADD3.X R17, R17, UR38, RZ, P4, !PT ;  /* 0x0000002611117c10 */ /* 0x000fe4000a7fe4ff */
[----:B------:R-:W-:-:S02]  /*6ff0*/  ISETP.LT.U32.AND P1, PT, R3, 0x6, P1 ;  /* 0x000000060300780c */ /* 0x000fc40000f21070 */
[----:B------:R-:W1:Y:S01]  /*7000*/  @P3 S2R R5, SR_CgaCtaId ;  /* 0x0000000000053919 */ /* 0x000e620000008800 */
[----:B------:R-:W-:Y:S02]  /*7010*/  @P3 MOV R4, 0x400 ;  /* 0x0000040000043802 */ /* 0x000fe40000000f00 */
[----:B------:R-:W-:Y:S02]  /*7020*/  PRMT R13, RZ, 0x7610, R13 ;  /* 0x00007610ff0d7816 */ /* 0x000fe4000000000d */
[----:B-1----:R-:W-:Y:S01]  /*7030*/  @P3 LEA R6, R5, R4, 0x18 ;  /* 0x0000000405063211 */ /* 0x002fe200078ec0ff */
[----:B------:R-:W-:-:S03]  /*7040*/  IMAD.WIDE.U32 R4, R12, -0x55555555, RZ ;  /* 0xaaaaaaab0c047825 */ /* 0x000fc600078e00ff */
[----:B------:R1:W-:Y:S01]  /*7050*/  @P3 SYNCS.ARRIVE.TRANS64.A1T0 RZ, [R6+URZ+0xa8], RZ ;  /* 0x0000a8ff06ff39a7 */ /* 0x0003e2000810003f */
[----:B------:R-:W-:Y:S02]  /*7060*/  ISETP.GE.U32.AND P3, PT, R3, 0x6, PT ;  /* 0x000000060300780c */ /* 0x000fe40003f66070 */
[----:B------:R-:W-:Y:S02]  /*7070*/  SHF.R.U32.HI R7, RZ, 0x2, R5 ;  /* 0x00000002ff077819 */ /* 0x000fe40000011605 */
[----:B------:R-:W-:Y:S02]  /*7080*/  SEL R5, RZ, 0x1, !P1 ;  /* 0x00000001ff057807 */ /* 0x000fe40004800000 */
[----:B------:R-:W-:Y:S01]  /*7090*/  ISETP.GE.U32.AND P1, PT, R16, UR4, PT ;  /* 0x0000000410007c0c */ /* 0x000fe2000bf26070 */
[----:B------:R-:W-:Y:S01]  /*70a0*/  IMAD R12, R7, -0x6, R12 ;  /* 0xfffffffa070c7824 */ /* 0x000fe200078e020c */
[----:B------:R-:W-:Y:S02]  /*70b0*/  LOP3.LUT R0, R0, R5, RZ, 0x3c, !PT ;  /* 0x0000000500007212 */ /* 0x000fe400078e3cff */
[----:B------:R-:W-:-:S02]  /*70c0*/  ISETP.GE.U32.AND.EX P1, PT, R17, UR5, PT, P1 ;  /* 0x0000000511007c0c */ /* 0x000fc4000bf26110 */
[----:B------:R-:W-:Y:S02]  /*70d0*/  PRMT R4, RZ, 0x7610, R4 ;  /* 0x00007610ff047816 */ /* 0x000fe40000000004 */
[----:B------:R-:W-:Y:S01]  /*70e0*/  @P3 LOP3.LUT R0, R0, 0x1, R7, 0x78, !PT ;  /* 0x0000000100003812 */ /* 0x000fe200078e7807 */
[----:B------:R-:W-:-:S08]  /*70f0*/  IMAD.MOV.U32 R7, RZ, RZ, -0x1 ;  /* 0xffffffffff077424 */ /* 0x000fd000078e00ff */
[----:B-1----:R-:W-:Y:S05]  /*7100*/  @P1 BRA `(.L_x_155) ;  /* 0x0000000400501947 */ /* 0x002fea0003800000 */
[----:B------:R-:W-:Y:S01]  /*7110*/  ULDC.64 UR4, c[0x0][0x8d0] ;  /* 0x0002340000047ab9 */ /* 0x000fe20000000a00 */
[----:B------:R-:W1:Y:S01]  /*7120*/  S2R R15, SR_CTAID.X ;  /* 0x00000000000f7919 */ /* 0x000e620000002500 */
[----:B------:R-:W-:Y:S01]  /*7130*/  ISETP.NE.U32.AND P1, PT, RZ, UR4, PT ;  /* 0x00000004ff007c0c */ /* 0x000fe2000bf25070 */
[----:B------:R-:W-:Y:S01]  /*7140*/  ULDC UR7, c[0x0][0x8d8] ;  /* 0x0002360000077ab9 */ /* 0x000fe20000000800 */
[----:B------:R-:W-:Y:S01]  /*7150*/  IMAD.MOV.U32 R4, RZ, RZ, R16 ;  /* 0x000000ffff047224 */ /* 0x000fe200078e0010 */
[----:B------:R-:W2:Y:S01]  /*7160*/  S2R R14, SR_CTAID.Y ;  /* 0x00000000000e7919 */ /* 0x000ea20000002600 */
[----:B------:R-:W-:Y:S01]  /*7170*/  ISETP.NE.AND.EX P1, PT, RZ, UR5, PT, P1 ;  /* 0x00000005ff007c0c */ /* 0x000fe2000bf25310 */
[----:B------:R-:W-:-:S12]  /*7180*/  IMAD.MOV.U32 R5, RZ, RZ, R17 ;  /* 0x000000ffff057224 */ /* 0x000fd800078e0011 */
[----:B------:R-:W-:Y:S05]  /*7190*/  @!P1 BRA `(.L_x_156) ;  /* 0x0000000000289947 */ /* 0x000fea0003800000 */
[----:B------:R-:W-:Y:S02]  /*71a0*/  ULDC UR6, c[0x0][0x8dc] ;  /* 0x0002370000067ab9 */ /* 0x000fe40000000800 */
[----:B------:R-:W-:-:S05]  /*71b0*/  IADD3 R9, P1, R16, UR6, RZ ;  /* 0x0000000610097c10 */ /* 0x000fca000ff3e0ff */
[----:B------:R-:W-:-:S04]  /*71c0*/  IMAD.X R21, RZ, RZ, R17, P1 ;  /* 0x000000ffff157224 */ /* 0x000fc800008e0611 */
[----:B------:R-:W-:-:S04]  /*71d0*/  IMAD.WIDE.U32 R6, R21, UR4, RZ ;  /* 0x0000000415067c25 */ /* 0x000fc8000f8e00ff */
[----:B------:R-:W-:-:S04]  /*71e0*/  IMAD.WIDE.U32 R6, P1, R9, UR5, R6 ;  /* 0x0000000509067c25 */ /* 0x000fc8000f820006 */
[----:B------:R-:W-:Y:S01]  /*71f0*/  IMAD.WIDE.U32 R8, R9, UR4, RZ ;  /* 0x0000000409087c25 */ /* 0x000fe2000f8e00ff */
[----:B------:R-:W-:-:S03]  /*7200*/  IADD3.X R5, RZ, RZ, RZ, P1, !PT ;  /* 0x000000ffff057210 */ /* 0x000fc60000ffe4ff */
[----:B------:R-:W-:Y:S01]  /*7210*/  IMAD.MOV.U32 R4, RZ, RZ, R7 ;  /* 0x000000ffff047224 */ /* 0x000fe200078e0007 */
[----:B------:R-:W-:-:S05]  /*7220*/  IADD3 RZ, P1, R9, R6, RZ ;  /* 0x0000000609ff7210 */ /* 0x000fca0007f3e0ff */
[----:B------:R-:W-:-:S08]  /*7230*/  IMAD.WIDE.U32.X R4, R21, UR5, R4, P1 ;  /* 0x0000000515047c25 */ /* 0x000fd000088e0404 */
.L_x_156:
[--C-:B------:R-:W-:Y:S01]  /*7240*/  SHF.R.U64 R8, R4, UR7, R5.reuse ;  /* 0x0000000704087c19 */ /* 0x100fe20008001205 */
[----:B------:R-:W-:Y:S01]  /*7250*/  ULDC.64 UR4, c[0x0][0x8c8] ;  /* 0x0002320000047ab9 */ /* 0x000fe20000000a00 */
[----:B------:R-:W-:Y:S01]  /*7260*/  SHF.R.U32.HI R4, RZ, UR7, R5 ;  /* 0x00000007ff047c19 */ /* 0x000fe20008011605 */
[----:B------:R-:W3:Y:S01]  /*7270*/  LDC R24, c[0x0][0x144] ;  /* 0x00005100ff187b82 */ /* 0x000ee20000000800 */
[----:B------:R-:W-:Y:S01]  /*7280*/  IADD3 R7, P1, RZ, -R8, RZ ;  /* 0x80000008ff077210 */ /* 0x000fe20007f3e0ff */
[----:B------:R-:W-:Y:S01]  /*7290*/  ULDC.64 UR8, c[0x0][0x8e8] ;  /* 0x00023a0000087ab9 */ /* 0x000fe20000000a00 */
[----:B-1----:R-:W-:Y:S01]  /*72a0*/  I2FP.F32.U32 R9, R15 ;  /* 0x0000000f00097245 */ /* 0x002fe20000201000 */
[----:B------:R-:W-:Y:S02]  /*72b0*/  ULDC UR6, c[0x0][0x8b0] ;  /* 0x00022c0000067ab9 */ /* 0x000fe40000000800 */
[----:B------:R-:W-:Y:S01]  /*72c0*/  IMAD.X R4, RZ, RZ, ~R4, P1 ;  /* 0x000000ffff047224 */ /* 0x000fe200008e0e04 */
[----:B------:R-:W-:Y:S01]  /*72d0*/  ISETP.NE.U32.AND P1, PT, RZ, UR8, PT ;  /* 0x00000008ff007c0c */ /* 0x000fe2000bf25070 */
[----:B------:R-:W1:Y:S02]  /*72e0*/  LDC R21, c[0x0][0x148] ;  /* 0x00005200ff157b82 */ /* 0x000e640000000800 */
[----:B------:R-:W-:Y:S01]  /*72f0*/  IMAD R6, R4, UR4, RZ ;  /* 0x0000000404067c24 */ /* 0x000fe2000f8e02ff */
[----:B------:R-:W-:Y:S01]  /*7300*/  ISETP.NE.AND.EX P1, PT, RZ, UR9, PT, P1 ;  /* 0x00000009ff007c0c */ /* 0x000fe2000bf25310 */
[----:B------:R-:W-:Y:S01]  /*7310*/  IMAD.WIDE.U32 R4, R7, UR4, R16 ;  /* 0x0000000407047c25 */ /* 0x000fe2000f8e0010 */
[----:B------:R-:W-:-:S03]  /*7320*/  ULDC UR4, c[0x0][0x150] ;  /* 0x0000540000047ab9 */ /* 0x000fc60000000800 */
[----:B------:R-:W-:Y:S02]  /*7330*/  IMAD R7, R7, UR5, R6 ;  /* 0x0000000507077c24 */ /* 0x000fe4000f8e0206 */
[----:B------:R-:W-:Y:S01]  /*7340*/  FMUL R6, R9, UR4 ;  /* 0x0000000409067c20 */ /* 0x000fe20008400000 */
[----:B------:R-:W-:Y:S01]  /*7350*/  ULDC UR4, c[0x0][0x8c0] ;  /* 0x0002300000047ab9 */ /* 0x000fe20000000800 */
[----:B------:R-:W-:Y:S01]  /*7360*/  ULDC UR5, c[0x0][0x154] ;  /* 0x0000550000057ab9 */ /* 0x000fe20000000800 */
[----:B------:R-:W-:-:S03]  /*7370*/  IMAD.IADD R5, R5, 0x1, R7 ;  /* 0x0000000105057824 */ /* 0x000fc600078e0207 */
[----:B------:R-:W4:Y:S02]  /*7380*/  F2I.U32.TRUNC.NTZ R6, R6 ;  /* 0x0000000600067305 */ /* 0x000f24000020f000 */
[----:B------:R-:W-:Y:S02]  /*7390*/  SHF.R.U64 R9, R4, UR4, R5 ;  /* 0x0000000404097c19 */ /* 0x000fe40008001205 */
[----:B--2---:R-:W-:-:S05]  /*73a0*/  I2FP.F32.U32 R4, R14 ;  /* 0x0000000e00047245 */ /* 0x004fca0000201000 */
[----:B------:R-:W-:Y:S01]  /*73b0*/  FMUL R22, R4, UR5 ;  /* 0x0000000504167c20 */ /* 0x000fe20008400000 */
[----:B------:R-:W-:Y:S01]  /*73c0*/  SHF.R.U32.HI R4, RZ, UR4, R5 ;  /* 0x00000004ff047c19 */ /* 0x000fe20008011605 */
[----:B------:R-:W-:-:S03]  /*73d0*/  ULDC UR4, c[0x0][0x900] ;  /* 0x0002400000047ab9 */ /* 0x000fc60000000800 */
[--C-:B------:R-:W-:Y:S01]  /*73e0*/  SHF.R.U64 R20, R9, UR6, R4.reuse ;  /* 0x0000000609147c19 */ /* 0x100fe20008001204 */
[----:B------:R-:W2:Y:S01]  /*73f0*/  F2I.U32.TRUNC.NTZ R22, R22 ;  /* 0x0000001600167305 */ /* 0x000ea2000020f000 */
[----:B------:R-:W-:Y:S01]  /*7400*/  SHF.R.U32.HI R5, RZ, UR6, R4 ;  /* 0x00000006ff057c19 */ /* 0x000fe20008011604 */
[----:B----4-:R-:W-:-:S03]  /*7410*/  IMAD.MOV R6, RZ, RZ, -R6 ;  /* 0x000000ffff067224 */ /* 0x010fc600078e0a06 */
[----:B------:R-:W-:Y:S01]  /*7420*/  SHF.R.U64 R18, R20, UR4, R5 ;  /* 0x0000000414127c19 */ /* 0x000fe20008001205 */
[----:B---3--:R-:W-:Y:S01]  /*7430*/  IMAD R15, R24, R6, R15 ;  /* 0x00000006180f7224 */ /* 0x008fe200078e020f */
[----:B------:R-:W-:-:S03]  /*7440*/  SHF.R.U32.HI R23, RZ, UR4, R5 ;  /* 0x00000004ff177c19 */ /* 0x000fc60008011605 */
[----:B------:R-:W-:Y:S01]  /*7450*/  IMAD.MOV.U32 R4, RZ, RZ, R18 ;  /* 0x000000ffff047224 */ /* 0x000fe200078e0012 */
[----:B------:R-:W-:Y:S01]  /*7460*/  MOV R5, R23 ;  /* 0x0000001700057202 */ /* 0x000fe20000000f00 */
[----:B--2---:R-:W-:Y:S06]  /*7470*/  @!P1 BRA `(.L_x_157) ;  /* 0x0000000000289947 */ /* 0x004fec0003800000 */
[----:B------:R-:W-:Y:S02]  /*7480*/  ULDC UR4, c[0x0][0x8f4] ;  /* 0x00023d0000047ab9 */ /* 0x000fe40000000800 */
[----:B------:R-:W-:-:S05]  /*7490*/  IADD3 R5, P1, R18, UR4, RZ ;  /* 0x0000000412057c10 */ /* 0x000fca000ff3e0ff */
[----:B------:R-:W-:-:S04]  /*74a0*/  IMAD.X R23, RZ, RZ, R23, P1 ;  /* 0x000000ffff177224 */ /* 0x000fc800008e0617 */
[----:B------:R-:W-:-:S04]  /*74b0*/  IMAD.WIDE.U32 R6, R23, UR8, RZ ;  /* 0x0000000817067c25 */ /* 0x000fc8000f8e00ff */
[----:B------:R-:W-:-:S04]  /*74c0*/  IMAD.WIDE.U32 R6, P1, R5, UR9, R6 ;  /* 0x0000000905067c25 */ /* 0x000fc8000f820006 */
[----:B------:R-:W-:-:S04]  /*74d0*/  IMAD.WIDE.U32 R4, R5, UR8, RZ ;  /* 0x0000000805047c25 */ /* 0x000fc8000f8e00ff */
[----:B------:R-:W-:Y:S01]  /*74e0*/  IMAD.MOV.U32 R4, RZ, RZ, R7 ;  /* 0x000000ffff047224 */ /* 0x000fe200078e0007 */
[----:B------:R-:W-:Y:S01]  /*74f0*/  IADD3 RZ, P3, R5, R6, RZ ;  /* 0x0000000605ff7210 */ /* 0x000fe20007f7e0ff */
[----:B------:R-:W-:-:S04]  /*7500*/  IMAD.X R5, RZ, RZ, RZ, P1 ;  /* 0x000000ffff057224 */ /* 0x000fc800008e06ff */
[----:B------:R-:W-:-:S08]  /*7510*/  IMAD.WIDE.U32.X R4, R23, UR9, R4, P3 ;  /* 0x0000000917047c25 */ /* 0x000fd000098e0404 */
.L_x_157:
[----:B------:R-:W-:Y:S01]  /*7520*/  ISETP.NE.AND P1, PT, R2, 0x1, PT ;  /* 0x000000010200780c */ /* 0x000fe20003f25270 */
[----:B------:R-:W-:Y:S01]  /*7530*/  ULDC UR4, c[0x0][0x8f0] ;  /* 0x00023c0000047ab9 */ /* 0x000fe20000000800 */
[----:B------:R-:W-:Y:S01]  /*7540*/  LOP3.LUT R20, R20, UR16, RZ, 0xc0, !PT ;  /* 0x0000001014147c12 */ /* 0x000fe2000f8ec0ff */
[----:B------:R-:W-:Y:S01]  /*7550*/  IMAD.MOV R22, RZ, RZ, -R22 ;  /* 0x000000ffff167224 */ /* 0x000fe200078e0a16 */
[----:B------:R-:W-:Y:S01]  /*7560*/  SHF.R.U64 R5, R4, UR4, R5 ;  /* 0x0000000404057c19 */ /* 0x000fe20008001205 */
[----:B------:R-:W-:Y:S01]  /*7570*/  ULDC UR4, c[0x0][0x8e0] ;  /* 0x0002380000047ab9 */ /* 0x000fe20000000800 */
[----:B------:R-:W-:Y:S01]  /*7580*/  LOP3.LUT R9, R9, UR15, RZ, 0xc0, !PT ;  /* 0x0000000f09097c12 */ /* 0x000fe2000f8ec0ff */
[----:B------:R-:W-:Y:S01]  /*7590*/  ULDC UR5, c[0x0][0x8b8] ;  /* 0x00022e0000057ab9 */ /* 0x000fe20000000800 */
[----:B------:R-:W-:Y:S01]  /*75a0*/  MOV R4, 0x1 ;  /* 0x0000000100047802 */ /* 0x000fe20000000f00 */
[----:B------:R-:W-:Y:S02]  /*75b0*/  IMAD.MOV R7, RZ, RZ, -R5 ;  /* 0x000000ffff077224 */ /* 0x000fe400078e0a05 */
[----:B------:R-:W-:-:S02]  /*75c0*/  IMAD R20, R5, UR17, R20 ;  /* 0x0000001105147c24 */ /* 0x000fc4000f8e0214 */
[----:B-1----:R-:W-:Y:S02]  /*75d0*/  @P1 IMAD R15, R21, R22, R14 ;  /* 0x00000016150f1224 */ /* 0x002fe400078e020e */
[----:B------:R-:W-:Y:S01]  /*75e0*/  IMAD R18, R7, UR4, R18 ;  /* 0x0000000407127c24 */ /* 0x000fe2000f8e0212 */
[----:B------:R-:W-:Y:S01]  /*75f0*/  ULDC UR4, c[0x0][0x8a8] ;  /* 0x00022a0000047ab9 */ /* 0x000fe20000000800 */
[----:B------:R-:W-:Y:S02]  /*7600*/  IMAD R15, R20, UR5, R15 ;  /* 0x00000005140f7c24 */ /* 0x000fe4000f8e020f */
[----:B------:R-:W-:Y:S02]  /*7610*/  IMAD R18, R18, UR4, R9 ;  /* 0x0000000412127c24 */ /* 0x000fe4000f8e0209 */
[----:B------:R-:W-:-:S03]  /*7620*/  IMAD.MOV.U32 R7, RZ, RZ, R8 ;  /* 0x000000ffff077224 */ /* 0x000fc600078e0008 */
[----:B------:R-:W-:Y:S02]  /*7630*/  SEL R20, R18, R15, !P1 ;  /* 0x0000000f12147207 */ /* 0x000fe40004800000 */
[----:B------:R-:W-:-:S07]  /*7640*/  SEL R21, R15, R18, !P1 ;  /* 0x000000120f157207 */ /* 0x000fce0004800000 */
.L_x_155:
[----:B------:R-:W-:Y:S05]  /*7650*/  BSYNC B1 ;  /* 0x0000000000017941 */ /* 0x000fea0003800000 */
.L_x_154:
[----:B------:R-:W-:-:S13]  /*7660*/  LOP3.LUT P1, RZ, R4, 0xff, RZ, 0xc0, !PT ;  /* 0x000000ff04ff7812 */ /* 0x000fda000782c0ff */
[----:B------:R-:W-:Y:S05]  /*7670*/  @P1 BRA `(.L_x_158) ;  /* 0xfffffff400501947 */ /* 0x000fea000383ffff */
[----:B------:R-:W-:Y:S05]  /*7680*/  BSYNC B0 ;  /* 0x0000000000007941 */ /* 0x000fea0003800000 */
.L_x_146:
[----:B------:R-:W-:-:S03]  /*7690*/  UMOV UR4, 0xffffffff ;  /* 0xffffffff00047882 */ /* 0x000fc60000000000 */
[----:B------:R-:W-:Y:S05]  /*76a0*/  BRA.DIV UR4, `(.L_x_159) ;  /* 0x0000000a04647947 */ /* 0x000fea000b800000 */
[----:B------:R-:W-:-:S13]  /*76b0*/  ELECT P6, URZ, PT ;  /* 0x00000000003f782f */ /* 0x000fda00038c0000 */
.L_x_184:
[----:B------:R-:W-:Y:S05]  /*76c0*/  @!P6 BRA `(.L_x_9) ;  /* 0x0000000000ece947 */ /* 0x000fea0003800000 */
[----:B------:R-:W-:-:S04]  /*76d0*/  LOP3.LUT R19, R19, 0x2, RZ, 0xfc, !PT ;  /* 0x0000000213137812 */ /* 0x000fc800078efcff */
[----:B------:R-:W-:-:S13]  /*76e0*/  ISETP.NE.AND P0, PT, R19, 0x3, PT ;  /* 0x000000031300780c */ /* 0x000fda0003f05270 */
[----:B------:R-:W-:Y:S05]  /*76f0*/  @!P0 BRA `(.L_x_160) ;  /* 0x0000000000048947 */ /* 0x000fea0003800000 */
[----:B------:R-:W-:Y:S01]  /*7700*/  BPT.TRAP 0x1 ;  /* 0x000000040000795c */ /* 0x000fe20000300000 */
.L_x_160:
[----:B------:R-:W1:Y:S01]  /*7710*/  S2R R3, SR_CgaCtaId ;  /* 0x0000000000037919 */ /* 0x000e620000008800 */
[----:B------:R-:W-:-:S04]  /*7720*/  MOV R2, 0x400 ;  /* 0x0000040000027802 */ /* 0x000fc80000000f00 */
[----:B-1----:R-:W-:Y:S02]  /*7730*/  LEA R3, R3, R2, 0x18 ;  /* 0x0000000203037211 */ /* 0x002fe400078ec0ff */
[----:B------:R-:W-:-:S03]  /*7740*/  SHF.L.U32 R2, R0, 0x1f, RZ ;  /* 0x0000001f00027819 */ /* 0x000fc600000006ff */
[----:B------:R-:W-:-:S04]  /*7750*/  VIADD R3, R3, 0x30 ;  /* 0x0000003003037836 */ /* 0x000fc80000000000 */
[C---:B------:R-:W-:Y:S02]  /*7760*/  IMAD R7, R12.reuse, 0x8, R3 ;  /* 0x000000080c077824 */ /* 0x040fe400078e0203 */
[----:B------:R-:W-:Y:S02]  /*7770*/  VIADD R12, R12, 0x1 ;  /* 0x000000010c0c7836 */ /* 0x000fe40000000000 */
[----:B------:R-:W1:Y:S03]  /*7780*/  SYNCS.PHASECHK.TRANS64.TRYWAIT P0, [R7+URZ], R2 ;  /* 0x00000002070075a7 */ /* 0x000e66000800017f */
[----:B------:R-:W-:-:S04]  /*7790*/  ISETP.NE.AND P1, PT, R12, 0x6, PT ;  /* 0x000000060c00780c */ /* 0x000fc80003f25270 */
[----:B------:R-:W-:Y:S02]  /*77a0*/  SEL R5, RZ, 0x1, P1 ;  /* 0x00000001ff057807 */ /* 0x000fe40000800000 */
[----:B------:R-:W-:Y:S02]  /*77b0*/  SEL R12, R12, RZ, P1 ;  /* 0x000000ff0c0c7207 */ /* 0x000fe40000800000 */
[----:B------:R-:W-:-:S03]  /*77c0*/  LOP3.LUT R5, R0, R5, RZ, 0x3c, !PT ;  /* 0x0000000500057212 */ /* 0x000fc600078e3cff */
[----:B------:R-:W-:Y:S01]  /*77d0*/  IMAD R9, R12, 0x8, R3 ;  /* 0x000000080c097824 */ /* 0x000fe200078e0203 */
[----:B------:R-:W-:Y:S01]  /*77e0*/  SHF.L.U32 R4, R5, 0x1f, RZ ;  /* 0x0000001f05047819 */ /* 0x000fe200000006ff */
[----:B-1----:R-:W-:Y:S06]  /*77f0*/  @!P0 BRA `(.L_x_161) ;  /* 0x0000000800308947 */ /* 0x002fec0003800000 */
.L_x_185:
[----:B------:R-:W2:Y:S01]  /*7800*/  SYNCS.PHASECHK.TRANS64.TRYWAIT P0, [R9+URZ], R4 ;  /* 0x00000004090075a7 */ /* 0x000ea2000800017f */
[----:B------:R-:W-:-:S04]  /*7810*/  IADD3 R0, R12, 0x1, RZ ;  /* 0x000000010c007810 */ /* 0x000fc80007ffe0ff */
[----:B------:R-:W-:-:S04]  /*7820*/  ISETP.NE.AND P1, PT, R0, 0x6, PT ;  /* 0x000000060000780c */ /* 0x000fc80003f25270 */
[----:B-1----:R-:W-:Y:S02]  /*7830*/  SEL R2, RZ, 0x1, P1 ;  /* 0x00000001ff027807 */ /* 0x002fe40000800000 */
[----:B------:R-:W-:Y:S02]  /*7840*/  SEL R0, R0, RZ, P1 ;  /* 0x000000ff00007207 */ /* 0x000fe40000800000 */
[----:B------:R-:W-:-:S03]  /*7850*/  LOP3.LUT R7, R5, R2, RZ, 0x3c, !PT ;  /* 0x0000000205077212 */ /* 0x000fc600078e3cff */
[----:B------:R-:W-:Y:S01]  /*7860*/  IMAD R6, R0, 0x8, R3 ;  /* 0x0000000800067824 */ /* 0x000fe200078e0203 */
[----:B------:R-:W-:Y:S01]  /*7870*/  SHF.L.U32 R5, R7, 0x1f, RZ ;  /* 0x0000001f07057819 */ /* 0x000fe200000006ff */
[----:B--2---:R-:W-:Y:S06]  /*7880*/  @!P0 BRA `(.L_x_162) ;  /* 0x0000000800208947 */ /* 0x004fec0003800000 */
.L_x_186:
[----:B------:R-:W2:Y:S01]  /*7890*/  SYNCS.PHASECHK.TRANS64.TRYWAIT P0, [R6+URZ], R5 ;  /* 0x00000005060075a7 */ /* 0x000ea2000800017f */
[----:B------:R-:W-:-:S05]  /*78a0*/  VIADD R0, R0, 0x1 ;  /* 0x0000000100007836 */ /* 0x000fca0000000000 */
[----:B------:R-:W-:-:S04]  /*78b0*/  ISETP.NE.AND P1, PT, R0, 0x6, PT ;  /* 0x000000060000780c */ /* 0x000fc80003f25270 */
[----:B------:R-:W-:Y:S02]  /*78c0*/  SEL R2, RZ, 0x1, P1 ;  /* 0x00000001ff027807 */ /* 0x000fe40000800000 */
[----:B------:R-:W-:Y:S02]  /*78d0*/  SEL R0, R0, RZ, P1 ;  /* 0x000000ff00007207 */ /* 0x000fe40000800000 */
[----:B------:R-:W-:-:S03]  /*78e0*/  LOP3.LUT R7, R7, R2, RZ, 0x3c, !PT ;  /* 0x0000000207077212 */ /* 0x000fc600078e3cff */
[----:B-1----:R-:W-:Y:S01]  /*78f0*/  IMAD R9, R0, 0x8, R3 ;  /* 0x0000000800097824 */ /* 0x002fe200078e0203 */
[----:B------:R-:W-:Y:S01]  /*7900*/  SHF.L.U32 R4, R7, 0x1f, RZ ;  /* 0x0000001f07047819 */ /* 0x000fe200000006ff */
[----:B--2---:R-:W-:Y:S06]  /*7910*/  @!P0 BRA `(.L_x_163) ;  /* 0x0000000800108947 */ /* 0x004fec0003800000 */
.L_x_187:
        /* <DEDUP_REMOVED lines=9> */
.L_x_188:
[----:B------:R-:W2:Y:S01]  /*79b0*/  SYNCS.PHASECHK.TRANS64.TRYWAIT P0, [R6+URZ], R5 ;  /* 0x00000005060075a7 */ /* 0x000ea2000800017f */
[----:B------:R-:W-:-:S04]  /*79c0*/  IADD3 R0, R0, 0x1, RZ ;  /* 0x0000000100007810 */ /* 0x000fc80007ffe0ff */
[----:B------:R-:W-:-:S04]  /*79d0*/  ISETP.NE.AND P1, PT, R0, 0x6, PT ;  /* 0x000000060000780c */ /* 0x000fc80003f25270 */
[----:B------:R-:W-:Y:S02]  /*79e0*/  SEL R2, RZ, 0x1, P1 ;  /* 0x00000001ff027807 */ /* 0x000fe40000800000 */
[----:B------:R-:W-:Y:S02]  /*79f0*/  SEL R0, R0, RZ, P1 ;  /* 0x000000ff00007207 */ /* 0x000fe40000800000 */
[----:B------:R-:W-:Y:S01]  /*7a00*/  LOP3.LUT R2, R7, R2, RZ, 0x3c, !PT ;  /* 0x0000000207027212 */ /* 0x000fe200078e3cff */
[----:B--2---:R-:W-:Y:S06]  /*7a10*/  @!P0 BRA `(.L_x_165) ;  /* 0x0000000400f88947 */ /* 0x004fec0003800000 */
.L_x_189:
[----:B------:R-:W-:Y:S01]  /*7a20*/  IMAD R3, R0, 0x8, R3 ;  /* 0x0000000800037824 */ /* 0x000fe200078e0203 */
[----:B------:R-:W-:-:S07]  /*7a30*/  SHF.L.U32 R0, R2, 0x1f, RZ ;  /* 0x0000001f02007819 */ /* 0x000fce00000006ff */
.L_x_166:
[----:B---3--:R3:W4:Y:S02]  /*7a40*/  SYNCS.PHASECHK.TRANS64.TRYWAIT P0, [R3+URZ], R0 ;  /* 0x00000000030075a7 */ /* 0x008724000800017f */
[----:B----4-:R-:W-:Y:S05]  /*7a50*/  @!P0 NANOSLEEP.SYNCS 0x989680 ;  /* 0x009896800000895d */ /* 0x010fea0003900000 */
[----:B------:R-:W4:Y:S02]  /*7a60*/  @!P0 SYNCS.PHASECHK.TRANS64 P0, [R3+URZ], R0 ;  /* 0x00000000030085a7 */ /* 0x000f24000800007f */
[----:B----4-:R-:W-:Y:S05]  /*7a70*/  @!P0 BRA `(.L_x_166) ;  /* 0xfffffffc00f08947 */ /* 0x010fea000383ffff */
.L_x_9:
[----:B------:R-:W-:Y:S05]  /*7a80*/  BSYNC B6 ;  /* 0x0000000000067941 */ /* 0x000fea0003800000 */
.L_x_7:
[----:B------:R-:W-:Y:S05]  /*7a90*/  EXIT ;  /* 0x000000000000794d */ /* 0x000fea0003800000 */
.L_x_22:
[----:B--2---:R2:W3:Y:S02]  /*7aa0*/  SYNCS.PHASECHK.TRANS64.TRYWAIT P1, [R3+URZ], R0 ;  /* 0x00000000030075a7 */ /* 0x0044e4000802017f */
[----:B---3--:R-:W-:Y:S05]  /*7ab0*/  @!P1 NANOSLEEP.SYNCS 0x989680 ;  /* 0x009896800000995d */ /* 0x008fea0003900000 */
[----:B------:R-:W3:Y:S02]  /*7ac0*/  @!P1 SYNCS.PHASECHK.TRANS64 P1, [R3+URZ], R0 ;  /* 0x00000000030095a7 */ /* 0x000ee4000802007f */
[----:B---3--:R-:W-:Y:S05]  /*7ad0*/  @!P1 BRA `(.L_x_22) ;  /* 0xfffffffc00f09947 */ /* 0x008fea000383ffff */
[----:B------:R-:W-:Y:S05]  /*7ae0*/  BRA `(.L_x_21) ;  /* 0xffffff9c00c07947 */ /* 0x000fea000383ffff */
.L_x_27:
[----:B--2---:R-:W-:-:S04]  /*7af0*/  IMAD.U32 R4, RZ, RZ, UR4 ;  /* 0x00000004ff047e24 */ /* 0x004fc8000f8e00ff */
[----:B------:R2:W3:Y:S03]  /*7b00*/  SYNCS.PHASECHK.TRANS64.TRYWAIT P1, [R4+URZ], R3 ;  /* 0x00000003040075a7 */ /* 0x0004e6000802017f */
[----:B---3--:R-:W-:Y:S05]  /*7b10*/  @!P1 NANOSLEEP.SYNCS 0x989680 ;  /* 0x009896800000995d */ /* 0x008fea0003900000 */
[----:B------:R-:W3:Y:S02]  /*7b20*/  @!P1 SYNCS.PHASECHK.TRANS64 P1, [R4+URZ], R3 ;  /* 0x00000003040095a7 */ /* 0x000ee4000802007f */
[----:B---3--:R-:W-:Y:S05]  /*7b30*/  @!P1 BRA `(.L_x_27) ;  /* 0xfffffffc00ec9947 */ /* 0x008fea000383ffff */
[----:B------:R-:W-:Y:S05]  /*7b40*/  BRA `(.L_x_26) ;  /* 0xffffffa000807947 */ /* 0x000fea000383ffff */
.L_x_51:
[----:B-1----:R-:W-:-:S04]  /*7b50*/  IMAD.U32 R5, RZ, RZ, UR50 ;  /* 0x00000032ff057e24 */ /* 0x002fc8000f8e00ff */
[----:B------:R1:W2:Y:S03]  /*7b60*/  SYNCS.PHASECHK.TRANS64.TRYWAIT P2, [R5+URZ+0x60], R4 ;  /* 0x00006004050075a7 */ /* 0x0002a6000804017f */
[----:B--2---:R-:W-:Y:S05]  /*7b70*/  @!P2 NANOSLEEP.SYNCS 0x989680 ;  /* 0x009896800000a95d */ /* 0x004fea0003900000 */
[----:B------:R-:W2:Y:S02]  /*7b80*/  @!P2 SYNCS.PHASECHK.TRANS64 P2, [R5+URZ+0x60], R4 ;  /* 0x000060040500a5a7 */ /* 0x000ea4000804007f */
[----:B--2---:R-:W-:Y:S05]  /*7b90*/  @!P2 BRA `(.L_x_51) ;  /* 0xfffffffc00eca947 */ /* 0x004fea000383ffff */
[----:B------:R-:W-:Y:S05]  /*7ba0*/  BRA `(.L_x_167) ;  /* 0xffffffb000487947 */ /* 0x000fea000383ffff */
.L_x_62:
[----:B-1----:R1:W2:Y:S02]  /*7bb0*/  SYNCS.PHASECHK.TRANS64.TRYWAIT P3, [R14+URZ+0x60], R15 ;  /* 0x0000600f0e0075a7 */ /* 0x0022a4000806017f */
[----:B--2---:R-:W-:Y:S05]  /*7bc0*/  @!P3 NANOSLEEP.SYNCS 0x989680 ;  /* 0x009896800000b95d */ /* 0x004fea0003900000 */
[----:B------:R-:W2:Y:S02]  /*7bd0*/  @!P3 SYNCS.PHASECHK.TRANS64 P3, [R14+URZ+0x60], R15 ;  /* 0x0000600f0e00b5a7 */ /* 0x000ea4000806007f */
[----:B--2---:R-:W-:Y:S05]  /*7be0*/  @!P3 BRA `(.L_x_62) ;  /* 0xfffffffc00f0b947 */ /* 0x004fea000383ffff */
[----:B------:R-:W-:Y:S05]  /*7bf0*/  BRA `(.L_x_168) ;  /* 0xffffffb8000c7947 */ /* 0x000fea000383ffff */
.L_x_72:
[----:B-1----:R1:W2:Y:S02]  /*7c00*/  SYNCS.PHASECHK.TRANS64.TRYWAIT P3, [R12+URZ+0x60], R13 ;  /* 0x0000600d0c0075a7 */ /* 0x0022a4000806017f */
[----:B--2---:R-:W-:Y:S05]  /*7c10*/  @!P3 NANOSLEEP.SYNCS 0x989680 ;  /* 0x009896800000b95d */ /* 0x004fea0003900000 */
[----:B------:R-:W2:Y:S02]  /*7c20*/  @!P3 SYNCS.PHASECHK.TRANS64 P3, [R12+URZ+0x60], R13 ;  /* 0x0000600d0c00b5a7 */ /* 0x000ea4000806007f */
[----:B--2---:R-:W-:Y:S05]  /*7c30*/  @!P3 BRA `(.L_x_72) ;  /* 0xfffffffc00f0b947 */ /* 0x004fea000383ffff */
[----:B------:R-:W-:Y:S05]  /*7c40*/  BRA `(.L_x_169) ;  /* 0xffffffbc00b47947 */ /* 0x000fea000383ffff */
.L_x_82:
[----:B--2---:R2:W3:Y:S02]  /*7c50*/  SYNCS.PHASECHK.TRANS64.TRYWAIT P3, [R14+URZ+0x60], R13 ;  /* 0x0000600d0e0075a7 */ /* 0x0044e4000806017f */
[----:B---3--:R-:W-:Y:S05]  /*7c60*/  @!P3 NANOSLEEP.SYNCS 0x989680 ;  /* 0x009896800000b95d */ /* 0x008fea0003900000 */
[----:B------:R-:W3:Y:S02]  /*7c70*/  @!P3 SYNCS.PHASECHK.TRANS64 P3, [R14+URZ+0x60], R13 ;  /* 0x0000600d0e00b5a7 */ /* 0x000ee4000806007f */
[----:B---3--:R-:W-:Y:S05]  /*7c80*/  @!P3 BRA `(.L_x_82) ;  /* 0xfffffffc00f0b947 */ /* 0x008fea000383ffff */
[----:B------:R-:W-:Y:S05]  /*7c90*/  BRA `(.L_x_170) ;  /* 0xffffffc400687947 */ /* 0x000fea000383ffff */
.L_x_102:
[----:B-1----:R-:W-:-:S04]  /*7ca0*/  IMAD.U32 R3, RZ, RZ, UR4 ;  /* 0x00000004ff037e24 */ /* 0x002fc8000f8e00ff */
[----:B------:R1:W2:Y:S03]  /*7cb0*/  SYNCS.PHASECHK.TRANS64.TRYWAIT P0, [R3+URZ+0xa8], R0 ;  /* 0x0000a800030075a7 */ /* 0x0002a6000800017f */
[----:B--2---:R-:W-:Y:S05]  /*7cc0*/  @!P0 NANOSLEEP.SYNCS 0x989680 ;  /* 0x009896800000895d */ /* 0x004fea0003900000 */
[----:B------:R-:W2:Y:S02]  /*7cd0*/  @!P0 SYNCS.PHASECHK.TRANS64 P0, [R3+URZ+0xa8], R0 ;  /* 0x0000a800030085a7 */ /* 0x000ea4000800007f */
[----:B--2---:R-:W-:Y:S05]  /*7ce0*/  @!P0 BRA `(.L_x_102) ;  /* 0xfffffffc00ec8947 */ /* 0x004fea000383ffff */
[----:B------:R-:W-:Y:S05]  /*7cf0*/  BRA `(.L_x_101) ;  /* 0xffffffd800c87947 */ /* 0x000fea000383ffff */
.L_x_111:
[----:B-1----:R-:W-:-:S04]  /*7d00*/  IMAD.U32 R5, RZ, RZ, UR4 ;  /* 0x00000004ff057e24 */ /* 0x002fc8000f8e00ff */
[----:B------:R1:W2:Y:S03]  /*7d10*/  SYNCS.PHASECHK.TRANS64.TRYWAIT P1, [R5+URZ+0x80], R4 ;  /* 0x00008004050075a7 */ /* 0x0002a6000802017f */
[----:B--2---:R-:W-:Y:S05]  /*7d20*/  @!P1 NANOSLEEP.SYNCS 0x989680 ;  /* 0x009896800000995d */ /* 0x004fea0003900000 */
[----:B------:R-:W2:Y:S02]  /*7d30*/  @!P1 SYNCS.PHASECHK.TRANS64 P1, [R5+URZ+0x80], R4 ;  /* 0x00008004050095a7 */ /* 0x000ea4000802007f */
[----:B--2---:R-:W-:Y:S05]  /*7d40*/  @!P1 BRA `(.L_x_111) ;  /* 0xfffffffc00ec9947 */ /* 0x004fea000383ffff */
[----:B------:R-:W-:Y:S05]  /*7d50*/  BRA `(.L_x_171) ;  /* 0xffffffdc00b07947 */ /* 0x000fea000383ffff */
.L_x_117:
[----:B-12---:R-:W-:-:S04]  /*7d60*/  MOV R5, UR4 ;  /* 0x0000000400057c02 */ /* 0x006fc80008000f00 */
[----:B------:R1:W2:Y:S03]  /*7d70*/  SYNCS.PHASECHK.TRANS64.TRYWAIT P1, [R5+URZ+0x88], R4 ;  /* 0x00008804050075a7 */ /* 0x0002a6000802017f */
[----:B--2---:R-:W-:Y:S05]  /*7d80*/  @!P1 NANOSLEEP.SYNCS 0x989680 ;  /* 0x009896800000995d */ /* 0x004fea0003900000 */
[----:B------:R-:W2:Y:S02]  /*7d90*/  @!P1 SYNCS.PHASECHK.TRANS64 P1, [R5+URZ+0x88], R4 ;  /* 0x00008804050095a7 */ /* 0x000ea4000802007f */
[----:B--2---:R-:W-:Y:S05]  /*7da0*/  @!P1 BRA `(.L_x_117) ;  /* 0xfffffffc00ec9947 */ /* 0x004fea000383ffff */
[----:B------:R-:W-:Y:S05]  /*7db0*/  BRA `(.L_x_172) ;  /* 0xffffffdc00f87947 */ /* 0x000fea000383ffff */
.L_x_123:
[----:B-123--:R-:W-:-:S04]  /*7dc0*/  IMAD.U32 R5, RZ, RZ, UR4 ;  /* 0x00000004ff057e24 */ /* 0x00efc8000f8e00ff */
[----:B------:R1:W2:Y:S03]  /*7dd0*/  SYNCS.PHASECHK.TRANS64.TRYWAIT P1, [R5+URZ+0x90], R4 ;  /* 0x00009004050075a7 */ /* 0x0002a6000802017f */
[----:B--2---:R-:W-:Y:S05]  /*7de0*/  @!P1 NANOSLEEP.SYNCS 0x989680 ;  /* 0x009896800000995d */ /* 0x004fea0003900000 */
[----:B------:R-:W2:Y:S02]  /*7df0*/  @!P1 SYNCS.PHASECHK.TRANS64 P1, [R5+URZ+0x90], R4 ;  /* 0x00009004050095a7 */ /* 0x000ea4000802007f */
[----:B--2---:R-:W-:Y:S05]  /*7e00*/  @!P1 BRA `(.L_x_123) ;  /* 0xfffffffc00ec9947 */ /* 0x004fea000383ffff */
[----:B------:R-:W-:Y:S05]  /*7e10*/  BRA `(.L_x_173) ;  /* 0xffffffe000487947 */ /* 0x000fea000383ffff */
.L_x_129:
[----:B-1234-:R-:W-:-:S04]  /*7e20*/  IMAD.U32 R5, RZ, RZ, UR4 ;  /* 0x00000004ff057e24 */ /* 0x01efc8000f8e00ff */
[----:B------:R1:W2:Y:S03]  /*7e30*/  SYNCS.PHASECHK.TRANS64.TRYWAIT P1, [R5+URZ+0x98], R4 ;  /* 0x00009804050075a7 */ /* 0x0002a6000802017f */
[----:B--2---:R-:W-:Y:S05]  /*7e40*/  @!P1 NANOSLEEP.SYNCS 0x989680 ;  /* 0x009896800000995d */ /* 0x004fea0003900000 */
[----:B------:R-:W2:Y:S02]  /*7e50*/  @!P1 SYNCS.PHASECHK.TRANS64 P1, [R5+URZ+0x98], R4 ;  /* 0x00009804050095a7 */ /* 0x000ea4000802007f */
[----:B--2---:R-:W-:Y:S05]  /*7e60*/  @!P1 BRA `(.L_x_129) ;  /* 0xfffffffc00ec9947 */ /* 0x004fea000383ffff */
[----:B------:R-:W-:Y:S05]  /*7e70*/  BRA `(.L_x_174) ;  /* 0xffffffe000987947 */ /* 0x000fea000383ffff */
.L_x_139:
[----:B-1----:R1:W3:Y:S02]  /*7e80*/  SYNCS.PHASECHK.TRANS64.TRYWAIT P0, [R3+URZ+0x80], R2 ;  /* 0x00008002030075a7 */ /* 0x0022e4000800017f */
[----:B---3--:R-:W-:Y:S05]  /*7e90*/  @!P0 NANOSLEEP.SYNCS 0x989680 ;  /* 0x009896800000895d */ /* 0x008fea0003900000 */
[----:B------:R-:W3:Y:S02]  /*7ea0*/  @!P0 SYNCS.PHASECHK.TRANS64 P0, [R3+URZ+0x80], R2 ;  /* 0x00008002030085a7 */ /* 0x000ee4000800007f */
[----:B---3--:R-:W-:Y:S05]  /*7eb0*/  @!P0 BRA `(.L_x_139) ;  /* 0xfffffffc00f08947 */ /* 0x008fea000383ffff */
[----:B------:R-:W-:Y:S05]  /*7ec0*/  BRA `(.L_x_175) ;  /* 0xffffffe800947947 */ /* 0x000fea000383ffff */
.L_x_141:
[----:B---3--:R3:W1:Y:S02]  /*7ed0*/  SYNCS.PHASECHK.TRANS64.TRYWAIT P0, [R3+URZ+0x88], R2 ;  /* 0x00008802030075a7 */ /* 0x008664000800017f */
[----:B-1----:R-:W-:Y:S05]  /*7ee0*/  @!P0 NANOSLEEP.SYNCS 0x989680 ;  /* 0x009896800000895d */ /* 0x002fea0003900000 */
[----:B------:R-:W1:Y:S02]  /*7ef0*/  @!P0 SYNCS.PHASECHK.TRANS64 P0, [R3+URZ+0x88], R2 ;  /* 0x00008802030085a7 */ /* 0x000e64000800007f */
[----:B-1----:R-:W-:Y:S05]  /*7f00*/  @!P0 BRA `(.L_x_141) ;  /* 0xfffffffc00f08947 */ /* 0x002fea000383ffff */
[----:B------:R-:W-:Y:S05]  /*7f10*/  BRA `(.L_x_176) ;  /* 0xffffffe800907947 */ /* 0x000fea000383ffff */
.L_x_143:
[----:B------:R1:W1:Y:S02]  /*7f20*/  SYNCS.PHASECHK.TRANS64.TRYWAIT P0, [R3+URZ+0x90], R2 ;  /* 0x00009002030075a7 */ /* 0x000264000800017f */
[----:B-1----:R-:W-:Y:S05]  /*7f30*/  @!P0 NANOSLEEP.SYNCS 0x989680 ;  /* 0x009896800000895d */ /* 0x002fea0003900000 */
[----:B------:R-:W1:Y:S02]  /*7f40*/  @!P0 SYNCS.PHASECHK.TRANS64 P0, [R3+URZ+0x90], R2 ;  /* 0x00009002030085a7 */ /* 0x000e64000800007f */
[----:B-1----:R-:W-:Y:S05]  /*7f50*/  @!P0 BRA `(.L_x_143) ;  /* 0xfffffffc00f08947 */ /* 0x002fea000383ffff */
[----:B------:R-:W-:Y:S05]  /*7f60*/  BRA `(.L_x_177) ;  /* 0xffffffe8008c7947 */ /* 0x000fea000383ffff */
.L_x_147:
[----:B------:R-:W-:Y:S01]  /*7f70*/  BSSY B1, `(.L_x_178) ;  /* 0x0000006000017945 */ /* 0x000fe20003800000 */
[----:B------:R-:W-:-:S07]  /*7f80*/  IMAD.MOV.U32 R15, RZ, RZ, -0x1 ;  /* 0xffffffffff0f7424 */ /* 0x000fce00078e00ff */
[----:B------:R-:W-:Y:S05]  /*7f90*/  WARPSYNC.COLLECTIVE R15, `(.L_x_179) ;  /* 0x000000000f0c7348 */ /* 0x000fea0003c00000 */
[----:B------:R-:W-:Y:S02]  /*7fa0*/  ELECT P6, UR62, PT ;  /* 0x00000000003e782f */ /* 0x000fe400038c0000 */
[----:B------:R-:W-:Y:S01]  /*7fb0*/  MOV R14, UR62 ;  /* 0x0000003e000e7c02 */ /* 0x000fe20008000f00 */
[----:B------:R-:W-:Y:S10]  /*7fc0*/  ENDCOLLECTIVE ;  /* 0x000000000000791b */ /* 0x000ff40003800000 */
.L_x_179:
[----:B------:R-:W-:Y:S05]  /*7fd0*/  BSYNC B1 ;  /* 0x0000000000017941 */ /* 0x000fea0003800000 */
.L_x_178:
[----:B------:R-:W-:Y:S05]  /*7fe0*/  BRA `(.L_x_180) ;  /* 0xffffffec00007947 */ /* 0x000fea000383ffff */
.L_x_150:
[----:B--2---:R2:W3:Y:S02]  /*7ff0*/  SYNCS.PHASECHK.TRANS64.TRYWAIT P1, [R15+URZ+0x30], R8 ;  /* 0x000030080f0075a7 */ /* 0x0044e4000802017f */
[----:B---3--:R-:W-:Y:S05]  /*8000*/  @!P1 NANOSLEEP.SYNCS 0x989680 ;  /* 0x009896800000995d */ /* 0x008fea0003900000 */
[----:B------:R-:W3:Y:S02]  /*8010*/  @!P1 SYNCS.PHASECHK.TRANS64 P1, [R15+URZ+0x30], R8 ;  /* 0x000030080f0095a7 */ /* 0x000ee4000802007f */
[----:B---3--:R-:W-:Y:S05]  /*8020*/  @!P1 BRA `(.L_x_150) ;  /* 0xfffffffc00f09947 */ /* 0x008fea000383ffff */
[----:B------:R-:W-:Y:S05]  /*8030*/  BRA `(.L_x_181) ;  /* 0xffffffec00347947 */ /* 0x000fea000383ffff */
.L_x_159:
[----:B------:R-:W-:Y:S01]  /*8040*/  BSSY B0, `(.L_x_182) ;  /* 0x0000006000007945 */ /* 0x000fe20003800000 */
[----:B------:R-:W-:-:S07]  /*8050*/  IMAD.MOV.U32 R15, RZ, RZ, -0x1 ;  /* 0xffffffffff0f7424 */ /* 0x000fce00078e00ff */
[----:B------:R-:W-:Y:S05]  /*8060*/  WARPSYNC.COLLECTIVE R15, `(.L_x_183) ;  /* 0x000000000f0c7348 */ /* 0x000fea0003c00000 */
[----:B------:R-:W-:Y:S02]  /*8070*/  ELECT P6, UR62, PT ;  /* 0x00000000003e782f */ /* 0x000fe400038c0000 */
[----:B------:R-:W-:Y:S01]  /*8080*/  MOV R14, UR62 ;  /* 0x0000003e000e7c02 */ /* 0x000fe20008000f00 */
[----:B------:R-:W-:Y:S10]  /*8090*/  ENDCOLLECTIVE ;  /* 0x000000000000791b */ /* 0x000ff40003800000 */
.L_x_183:
[----:B------:R-:W-:Y:S05]  /*80a0*/  BSYNC B0 ;  /* 0x0000000000007941 */ /* 0x000fea0003800000 */
.L_x_182:
[----:B------:R-:W-:Y:S05]  /*80b0*/  BRA `(.L_x_184) ;  /* 0xfffffff400807947 */ /* 0x000fea000383ffff */
.L_x_161:
[----:B-1----:R1:W2:Y:S02]  /*80c0*/  SYNCS.PHASECHK.TRANS64.TRYWAIT P0, [R7+URZ], R2 ;  /* 0x00000002070075a7 */ /* 0x0022a4000800017f */
[----:B--2---:R-:W-:Y:S05]  /*80d0*/  @!P0 NANOSLEEP.SYNCS 0x989680 ;  /* 0x009896800000895d */ /* 0x004fea0003900000 */
[----:B------:R-:W2:Y:S02]  /*80e0*/  @!P0 SYNCS.PHASECHK.TRANS64 P0, [R7+URZ], R2 ;  /* 0x00000002070085a7 */ /* 0x000ea4000800007f */
[----:B--2---:R-:W-:Y:S05]  /*80f0*/  @!P0 BRA `(.L_x_161) ;  /* 0xfffffffc00f08947 */ /* 0x004fea000383ffff */
[----:B------:R-:W-:Y:S05]  /*8100*/  BRA `(.L_x_185) ;  /* 0xfffffff400bc7947 */ /* 0x000fea000383ffff */
.L_x_162:
[----:B-1----:R1:W2:Y:S02]  /*8110*/  SYNCS.PHASECHK.TRANS64.TRYWAIT P0, [R9+URZ], R4 ;  /* 0x00000004090075a7 */ /* 0x0022a4000800017f */
[----:B--2---:R-:W-:Y:S05]  /*8120*/  @!P0 NANOSLEEP.SYNCS 0x989680 ;  /* 0x009896800000895d */ /* 0x004fea0003900000 */
[----:B------:R-:W2:Y:S02]  /*8130*/  @!P0 SYNCS.PHASECHK.TRANS64 P0, [R9+URZ], R4 ;  /* 0x00000004090085a7 */ /* 0x000ea4000800007f */
[----:B--2---:R-:W-:Y:S05]  /*8140*/  @!P0 BRA `(.L_x_162) ;  /* 0xfffffffc00f08947 */ /* 0x004fea000383ffff */
[----:B------:R-:W-:Y:S05]  /*8150*/  BRA `(.L_x_186) ;  /* 0xfffffff400cc7947 */ /* 0x000fea000383ffff */
.L_x_163:
[----:B-1----:R1:W2:Y:S02]  /*8160*/  SYNCS.PHASECHK.TRANS64.TRYWAIT P0, [R6+URZ], R5 ;  /* 0x00000005060075a7 */ /* 0x0022a4000800017f */
[----:B--2---:R-:W-:Y:S05]  /*8170*/  @!P0 NANOSLEEP.SYNCS 0x989680 ;  /* 0x009896800000895d */ /* 0x004fea0003900000 */
[----:B------:R-:W2:Y:S02]  /*8180*/  @!P0 SYNCS.PHASECHK.TRANS64 P0, [R6+URZ], R5 ;  /* 0x00000005060085a7 */ /* 0x000ea4000800007f */
[----:B--2---:R-:W-:Y:S05]  /*8190*/  @!P0 BRA `(.L_x_163) ;  /* 0xfffffffc00f08947 */ /* 0x004fea000383ffff */
[----:B------:R-:W-:Y:S05]  /*81a0*/  BRA `(.L_x_187) ;  /* 0xfffffff400dc7947 */ /* 0x000fea000383ffff */
.L_x_164:
[----:B-1----:R1:W2:Y:S02]  /*81b0*/  SYNCS.PHASECHK.TRANS64.TRYWAIT P0, [R9+URZ], R4 ;  /* 0x00000004090075a7 */ /* 0x0022a4000800017f */
[----:B--2---:R-:W-:Y:S05]  /*81c0*/  @!P0 NANOSLEEP.SYNCS 0x989680 ;  /* 0x009896800000895d */ /* 0x004fea0003900000 */
[----:B------:R-:W2:Y:S02]  /*81d0*/  @!P0 SYNCS.PHASECHK.TRANS64 P0, [R9+URZ], R4 ;  /* 0x00000004090085a7 */ /* 0x000ea4000800007f */
[----:B--2---:R-:W-:Y:S05]  /*81e0*/  @!P0 BRA `(.L_x_164) ;  /* 0xfffffffc00f08947 */ /* 0x004fea000383ffff */
[----:B------:R-:W-:Y:S05]  /*81f0*/  BRA `(.L_x_188) ;  /* 0xfffffff400ec7947 */ /* 0x000fea000383ffff */
.L_x_165:
[----:B--2---:R2:W3:Y:S02]  /*8200*/  SYNCS.PHASECHK.TRANS64.TRYWAIT P0, [R6+URZ], R5 ;  /* 0x00000005060075a7 */ /* 0x0044e4000800017f */
[----:B---3--:R-:W-:Y:S05]  /*8210*/  @!P0 NANOSLEEP.SYNCS 0x989680 ;  /* 0x009896800000895d */ /* 0x008fea0003900000 */
[----:B------:R-:W3:Y:S02]  /*8220*/  @!P0 SYNCS.PHASECHK.TRANS64 P0, [R6+URZ], R5 ;  /* 0x00000005060085a7 */ /* 0x000ee4000800007f */
[----:B---3--:R-:W-:Y:S05]  /*8230*/  @!P0 BRA `(.L_x_165) ;  /* 0xfffffffc00f08947 */ /* 0x008fea000383ffff */
[----:B------:R-:W-:Y:S05]  /*8240*/  BRA `(.L_x_189) ;  /* 0xfffffff400f47947 */ /* 0x000fea000383ffff */
.L_x_190:
[----:B------:R-:W-:-:S00]  /*8250*/  BRA `(.L_x_190) ;  /* 0xfffffffc00fc7947 */ /* 0x000fc0000383ffff */
[----:B------:R-:W-:-:S00]  /*8260*/  NOP ;  /* 0x0000000000007918 */ /* 0x000fc00000000000 */
        /* <DEDUP_REMOVED lines=9> */
.L_x_191:


//--------------------- .nv.global.init           --------------------------
	.section	.nv.global.init,"aw",@progbits
.nv.global.init:
	.type		$str$22,@object
	.size		$str$22,($str$26 - $str$22)
$str$22:
        /*0000*/ 	.byte	0x6b, 0x5f, 0x74, 0x69, 0x6c, 0x65, 0x5f, 0x63, 0x6f, 0x75, 0x6e, 0x74, 0x20, 0x3e, 0x3d, 0x20
        /*0010*/ 	.byte	0x31, 0x00
	.type		$str$26,@object
	.size		$str$26,($str$27 - $str$26)
$str$26:
        /*0012*/ 	.byte	0x28, 0x61, 0x64, 0x64, 0x72, 0x65, 0x73, 0x73, 0x20, 0x26, 0x20, 0x6d, 0x61, 0x73, 0x6b, 0x29
        /*0022*/ 	.byte	0x20, 0x3d, 0x3d, 0x20, 0x30, 0x00
	.type		$str$27,@object
	.size		$str$27,($str$23 - $str$27)
$str$27:
        /*0028*/ 	.byte	0x2f, 0x74, 0x6d, 0x70, 0x2f, 0x63, 0x75, 0x74, 0x6c, 0x61, 0x73, 0x73, 0x5f, 0x73, 0x77, 0x65
        /*0038*/ 	.byte	0x65, 0x70, 0x5f, 0x73, 0x72, 0x63, 0x2f, 0x69, 0x6e, 0x63, 0x6c, 0x75, 0x64, 0x65, 0x2f, 0x63
        /*0048*/ 	.byte	0x75, 0x74, 0x65, 0x2f, 0x70, 0x6f, 0x69, 0x6e, 0x74, 0x65, 0x72, 0x5f, 0x66, 0x6c, 0x61, 0x67
        /*0058*/ 	.byte	0x67, 0x65, 0x64, 0x2e, 0x68, 0x70, 0x70, 0x00
	.type		$str$23,@object
	.size		$str$23,(__unnamed_2 - $str$23)
$str$23:
        /*0060*/ 	.byte	0x2f, 0x74, 0x6d, 0x70, 0x2f, 0x63, 0x75, 0x74, 0x6c, 0x61, 0x73, 0x73, 0x5f, 0x73, 0x77, 0x65
        /*0070*/ 	.byte	0x65, 0x70, 0x5f, 0x73, 0x72, 0x63, 0x2f, 0x69, 0x6e, 0x63, 0x6c, 0x75, 0x64, 0x65, 0x2f, 0x63
        /*0080*/ 	.byte	0x75, 0x74, 0x6c, 0x61, 0x73, 0x73, 0x2f, 0x67, 0x65, 0x6d, 0x6d, 0x2f, 0x63, 0x6f, 0x6c, 0x6c
        /*0090*/ 	.byte	0x65, 0x63, 0x74, 0x69, 0x76, 0x65, 0x2f, 0x73, 0x6d, 0x39, 0x30, 0x5f, 0x6d, 0x6d, 0x61, 0x5f
        /*00a0*/ 	.byte	0x74, 0x6d, 0x61, 0x5f, 0x67, 0x6d, 0x6d, 0x61, 0x5f, 0x73, 0x73, 0x5f, 0x77, 0x61, 0x72, 0x70
        /*00b0*/ 	.byte	0x73, 0x70, 0x65, 0x63, 0x69, 0x61, 0x6c, 0x69, 0x7a, 0x65, 0x64, 0x2e, 0x68, 0x70, 0x70, 0x00
	.type		__unnamed_2,@object
	.size		__unnamed_2,(__unnamed_1 - __unnamed_2)
__unnamed_2:
        /*00c0*/ 	.byte	0x61, 0x75, 0x74, 0x6f, 0x20, 0x63, 0x75, 0x74, 0x65, 0x3a, 0x3a, 0x61, 0x73, 0x5f, 0x70, 0x6f
        /* <DEDUP_REMOVED lines=27> */
        /*0280*/ 	.byte	0x36, 0x3e, 0x3e, 0x3e, 0x3e, 0x3e, 0x5d, 0x00
	.type		__unnamed_1,@object
	.size		__unnamed_1,(.L_0 - __unnamed_1)
__unnamed_1:
        /* <DEDUP_REMOVED lines=180> */
        /*0dc8*/ 	.byte	0x3a, 0x69, 0x64, 0x65, 0x6e, 0x74, 0x69, 0x74, 0x79, 0x5d, 0x00
.L_0:


//--------------------- .nv.shared._ZN7cutlass13device_kernelINS_4gemm6kernel13GemmUniversalIN4cute5tupleIJiiiiEEENS1_10collective13CollectiveMmaINS1_34MainloopSm90TmaGmmaWarpSpecializedILi6ENS5_IJNS4_1CILi1EEESB_SB_EEENS1_35KernelTmaWarpSpecializedCooperativeEEENS5_IJNSA_ILi128EEESF_NSA_ILi64EEEEEENS_6half_tENS5_IJlSB_lEEESI_SJ_NS4_8TiledMMAINS4_8MMA_AtomIJNS4_4SM904GMMA26MMA_64x128x16_F32F16F16_SSILNSN_5MajorE0ELSP_0ELNSN_7ScaleInE1ELSQ_1EEEEEENS4_6LayoutINS5_IJNSA_ILi2EEESB_SB_EEENS5_IJSB_NSA_ILi0EEESW_EEEEENS5_IJNS4_10UnderscoreESZ_SZ_EEEEENS4_13SM90_TMA_LOADENS4_14ComposedLayoutINS4_7SwizzleILi3ELi4ELi3EEENS4_18smem_ptr_flag_bitsILi16EEENST_INS5_IJNSA_ILi8EEESG_EEENS5_IJSG_SB_EEEEEEEvNS4_8identityES12_S1C_vS1D_EENS_8epilogue10collective18CollectiveEpilogueINS1F_22Sm90TmaWarpSpecializedILi4ELi2ELi16ELb1ELb0EEEJSH_NS5_IJSF_NSA_ILi32EEEEEESI_SJ_SI_SJ_NS1F_6fusion15FusionCallbacksIS1J_NS1M_17LinCombPerRowBiasISI_fSI_SI_fLi8ELNS_15FloatRoundStyleE2EEESH_S1L_JEEES12_NS13_INS14_ILi2ELi4ELi3EEES17_NST_INS5_IJS18_S1K_EEENS5_IJS1K_SB_EEEEEEENS4_17SM75_U32x4_LDSM_NENS4_14SM90_TMA_STOREES1W_NS4_17SM90_U32x4_STSM_NENS4_9Copy_AtomIJS1Z_SI_EEEvEEEvvEEEEvNT_6ParamsE --------------------------
	.section	.nv.shared._ZN7cutlass13device_kernelINS_4gemm6kernel13GemmUniversalIN4cute5tupleIJiiiiEEENS1_10collective13CollectiveMmaINS1_34MainloopSm90TmaGmmaWarpSpecializedILi6ENS5_IJNS4_1CILi1EEESB_SB_EEENS1_35KernelTmaWarpSpecializedCooperativeEEENS5_IJNSA_ILi128EEESF_NSA_ILi64EEEEEENS_6half_tENS5_IJlSB_lEEESI_SJ_NS4_8TiledMMAINS4_8MMA_AtomIJNS4_4SM904GMMA26MMA_64x128x16_F32F16F16_SSILNSN_5MajorE0ELSP_0ELNSN_7ScaleInE1ELSQ_1EEEEEENS4_6LayoutINS5_IJNSA_ILi2EEESB_SB_EEENS5_IJSB_NSA_ILi0EEESW_EEEEENS5_IJNS4_10UnderscoreESZ_SZ_EEEEENS4_13SM90_TMA_LOADENS4_14ComposedLayoutINS4_7SwizzleILi3ELi4ELi3EEENS4_18smem_ptr_flag_bitsILi16EEENST_INS5_IJNSA_ILi8EEESG_EEENS5_IJSG_SB_EEEEEEEvNS4_8identityES12_S1C_vS1D_EENS_8epilogue10collective18CollectiveEpilogueINS1F_22Sm90TmaWarpSpecializedILi4ELi2ELi16ELb1ELb0EEEJSH_NS5_IJSF_NSA_ILi32EEEEEESI_SJ_SI_SJ_NS1F_6fusion15FusionCallbacksIS1J_NS1M_17LinCombPerRowBiasISI_fSI_SI_fLi8ELNS_15FloatRoundStyleE2EEESH_S1L_JEEES12_NS13_INS14_ILi2ELi4ELi3EEES17_NST_INS5_IJS18_S1K_EEENS5_IJS1K_SB_EEEEEEENS4_17SM75_U32x4_LDSM_NENS4_14SM90_TMA_STOREES1W_NS4_17SM90_U32x4_STSM_NENS4_9Copy_AtomIJS1Z_SI_EEEvEEEvvEEEEvNT_6ParamsE,"aw",@nobits
	.sectionflags	@""
	.align	16
	.zero		1024


//--------------------- .nv.shared.reserved.0     --------------------------
	.section	.nv.shared.reserved.0,"aw",@nobits
	.weak		__nv_reservedSMEM_offset_0_alias
	.size		__nv_reservedSMEM_offset_0_alias, 0, 0
	.other		__nv_reservedSMEM_offset_0_alias,@"STO_CUDA_RESERVED_SHARED STV_DEFAULT"
__nv_reservedSMEM_offset_0_alias:
	.zero		0


//--------------------- .nv.global                --------------------------
	.section	.nv.global,"aw",@nobits
.nv.global:
	.type		_ZN39_INTERNAL_195292ea_4_k_cu_6f262511_39734cute1_E,@object
	.size		_ZN39_INTERNAL_195292ea_4_k_cu_6f262511_39734cute1_E,(_ZN39_INTERNAL_195292ea_4_k_cu_6f262511_39734cuda3std3__45__cpo6cbeginE - _ZN39_INTERNAL_195292ea_4_k_cu_6f262511_39734cute1_E)
_ZN39_INTERNAL_195292ea_4_k_cu_6f262511_39734cute1_E:
	.zero		1
	.type		_ZN39_INTERNAL_195292ea_4_k_cu_6f262511_39734cuda3std3__45__cpo6cbeginE,@object
	.size		_ZN39_INTERNAL_195292ea_4_k_cu_6f262511_39734cuda3std3__45__cpo6cbeginE,(_ZN39_INTERNAL_195292ea_4_k_cu_6f262511_39734cuda3std3__48in_placeE - _ZN39_INTERNAL_195292ea_4_k_cu_6f262511_39734cuda3std3__45__cpo6cbeginE)
_ZN39_INTERNAL_195292ea_4_k_cu_6f262511_39734cuda3std3__45__cpo6cbeginE:
	.zero		1
	.type		_ZN39_INTERNAL_195292ea_4_k_cu_6f262511_39734cuda3std3__48in_placeE,@object
	.size		_ZN39_INTERNAL_195292ea_4_k_cu_6f262511_39734cuda3std3__48in_placeE,(_ZN39_INTERNAL_195292ea_4_k_cu_6f262511_39734cuda3std6ranges3__45__cpo9iter_moveE - _ZN39_INTERNAL_195292ea_4_k_cu_6f262511_39734cuda3std3__48in_placeE)
_ZN39_INTERNAL_195292ea_4_k_cu_6f262511_39734cuda3std3__48in_placeE:
	.zero		1
	.type		_ZN39_INTERNAL_195292ea_4_k_cu_6f262511_39734cuda3std6ranges3__45__cpo9iter_moveE,@object
	.size		_ZN39_INTERNAL_195292ea_4_k_cu_6f262511_39734cuda3std6ranges3__45__cpo9iter_moveE,(_ZN39_INTERNAL_195292ea_4_k_cu_6f262511_39734cuda3std3__45__cpo5beginE - _ZN39_INTERNAL_195292ea_4_k_cu_6f262511_39734cuda3std6ranges3__45__cpo9iter_moveE)
_ZN39_INTERNAL_195292ea_4_k_cu_6f262511_39734cuda3std6ranges3__45__cpo9iter_moveE:
	.zero		1
	.type		_ZN39_INTERNAL_195292ea_4_k_cu_6f262511_39734cuda3std3__45__cpo5beginE,@object
	.size		_ZN39_INTERNAL_195292ea_4_k_cu_6f262511_39734cuda3std3__45__cpo5beginE,(_ZN39_INTERNAL_195292ea_4_k_cu_6f262511_39734cuda3std3__441_GLOBAL__N__195292ea_4_k_cu_6f262511_39736ignoreE - _ZN39_INTERNAL_195292ea_4_k_cu_6f262511_39734cuda3std3__45__cpo5beginE)
_ZN39_INTERNAL_195292ea_4_k_cu_6f262511_39734cuda3std3__45__cpo5beginE:
	.zero		1
	.type		_ZN39_INTERNAL_195292ea_4_k_cu_6f262511_39734cuda3std3__441_GLOBAL__N__195292ea_4_k_cu_6f262511_39736ignoreE,@object
	.size		_ZN39_INTERNAL_195292ea_4_k_cu_6f262511_39734cuda3std3__441_GLOBAL__N__195292ea_4_k_cu_6f262511_39736ignoreE,(_ZN39_INTERNAL_195292ea_4_k_cu_6f262511_39734cute7productE - _ZN39_INTERNAL_195292ea_4_k_cu_6f262511_39734cuda3std3__441_GLOBAL__N__195292ea_4_k_cu_6f262511_39736ignoreE)
_ZN39_INTERNAL_195292ea_4_k_cu_6f262511_39734cuda3std3__441_GLOBAL__N__195292ea_4_k_cu_6f262511_39736ignoreE:
	.zero		1
	.type		_ZN39_INTERNAL_195292ea_4_k_cu_6f262511_39734cute7productE,@object
	.size		_ZN39_INTERNAL_195292ea_4_k_cu_6f262511_39734cute7productE,(_ZN39_INTERNAL_195292ea_4_k_cu_6f262511_39734cuda3std3__45__cpo3endE - _ZN39_INTERNAL_195292ea_4_k_cu_6f262511_39734cute7productE)
_ZN39_INTERNAL_195292ea_4_k_cu_6f262511_39734cute7productE:
	.zero		1
	.type		_ZN39_INTERNAL_195292ea_4_k_cu_6f262511_39734cuda3std3__45__cpo3endE,@object
	.size		_ZN39_INTERNAL_195292ea_4_k_cu_6f262511_39734cuda3std3__45__cpo3endE,(_ZN39_INTERNAL_195292ea_4_k_cu_6f262511_39734cuda3std3__419piecewise_constructE - _ZN39_INTERNAL_195292ea_4_k_cu_6f262511_39734cuda3std3__45__cpo3endE)
_ZN39_INTERNAL_195292ea_4_k_cu_6f262511_39734cuda3std3__45__cpo3endE:
	.zero		1
	.type		_ZN39_INTERNAL_195292ea_4_k_cu_6f262511_39734cuda3std3__419piecewise_constructE,@object
	.size		_ZN39_INTERNAL_195292ea_4_k_cu_6f262511_39734cuda3std3__419piecewise_constructE,(_ZN39_INTERNAL_195292ea_4_k_cu_6f262511_39734cuda3std3__45__cpo4cendE - _ZN39_INTERNAL_195292ea_4_k_cu_6f262511_39734cuda3std3__419piecewise_constructE)
_ZN39_INTERNAL_195292ea_4_k_cu_6f262511_39734cuda3std3__419piecewise_constructE:
	.zero		1
	.type		_ZN39_INTERNAL_195292ea_4_k_cu_6f262511_39734cuda3std3__45__cpo4cendE,@object
	.size		_ZN39_INTERNAL_195292ea_4_k_cu_6f262511_39734cuda3std3__45__cpo4cendE,(_ZN39_INTERNAL_195292ea_4_k_cu_6f262511_39734cuda3std6ranges3__45__cpo4swapE - _ZN39_INTERNAL_195292ea_4_k_cu_6f262511_39734cuda3std3__45__cpo4cendE)
_ZN39_INTERNAL_195292ea_4_k_cu_6f262511_39734cuda3std3__45__cpo4cendE:
	.zero		1
	.type		_ZN39_INTERNAL_195292ea_4_k_cu_6f262511_39734cuda3std6ranges3__45__cpo4swapE,@object
	.size		_ZN39_INTERNAL_195292ea_4_k_cu_6f262511_39734cuda3std6ranges3__45__cpo4swapE,(.L_9 - _ZN39_INTERNAL_195292ea_4_k_cu_6f262511_39734cuda3std6ranges3__45__cpo4swapE)
_ZN39_INTERNAL_195292ea_4_k_cu_6f262511_39734cuda3std6ranges3__45__cpo4swapE:
	.zero		1
.L_9:


//--------------------- .nv.constant0._ZN7cutlass13device_kernelINS_4gemm6kernel13GemmUniversalIN4cute5tupleIJiiiiEEENS1_10collective13CollectiveMmaINS1_34MainloopSm90TmaGmmaWarpSpecializedILi6ENS5_IJNS4_1CILi1EEESB_SB_EEENS1_35KernelTmaWarpSpecializedCooperativeEEENS5_IJNSA_ILi128EEESF_NSA_ILi64EEEEEENS_6half_tENS5_IJlSB_lEEESI_SJ_NS4_8TiledMMAINS4_8MMA_AtomIJNS4_4SM904GMMA26MMA_64x128x16_F32F16F16_SSILNSN_5MajorE0ELSP_0ELNSN_7ScaleInE1ELSQ_1EEEEEENS4_6LayoutINS5_IJNSA_ILi2EEESB_SB_EEENS5_IJSB_NSA_ILi0EEESW_EEEEENS5_IJNS4_10UnderscoreESZ_SZ_EEEEENS4_13SM90_TMA_LOADENS4_14ComposedLayoutINS4_7SwizzleILi3ELi4ELi3EEENS4_18smem_ptr_flag_bitsILi16EEENST_INS5_IJNSA_ILi8EEESG_EEENS5_IJSG_SB_EEEEEEEvNS4_8identityES12_S1C_vS1D_EENS_8epilogue10collective18CollectiveEpilogueINS1F_22Sm90TmaWarpSpecializedILi4ELi2ELi16ELb1ELb0EEEJSH_NS5_IJSF_NSA_ILi32EEEEEESI_SJ_SI_SJ_NS1F_6fusion15FusionCallbacksIS1J_NS1M_17LinCombPerRowBiasISI_fSI_SI_fLi8ELNS_15FloatRoundStyleE2EEESH_S1L_JEEES12_NS13_INS14_ILi2ELi4ELi3EEES17_NST_INS5_IJS18_S1K_EEENS5_IJS1K_SB_EEEEEEENS4_17SM75_U32x4_LDSM_NENS4_14SM90_TMA_STOREES1W_NS4_17SM90_U32x4_STSM_NENS4_9Copy_AtomIJS1Z_SI_EEEvEEEvvEEEEvNT_6ParamsE --------------------------
	.section	.nv.constant0._ZN7cutlass13device_kernelINS_4gemm6kernel13GemmUniversalIN4cute5tupleIJiiiiEEENS1_10collective13CollectiveMmaINS1_34MainloopSm90TmaGmmaWarpSpecializedILi6ENS5_IJNS4_1CILi1EEESB_SB_EEENS1_35KernelTmaWarpSpecializedCooperativeEEENS5_IJNSA_ILi128EEESF_NSA_ILi64EEEEEENS_6half_tENS5_IJlSB_lEEESI_SJ_NS4_8TiledMMAINS4_8MMA_AtomIJNS4_4SM904GMMA26MMA_64x128x16_F32F16F16_SSILNSN_5MajorE0ELSP_0ELNSN_7ScaleInE1ELSQ_1EEEEEENS4_6LayoutINS5_IJNSA_ILi2EEESB_SB_EEENS5_IJSB_NSA_ILi0EEESW_EEEEENS5_IJNS4_10UnderscoreESZ_SZ_EEEEENS4_13SM90_TMA_LOADENS4_14ComposedLayoutINS4_7SwizzleILi3ELi4ELi3EEENS4_18smem_ptr_flag_bitsILi16EEENST_INS5_IJNSA_ILi8EEESG_EEENS5_IJSG_SB_EEEEEEEvNS4_8identityES12_S1C_vS1D_EENS_8epilogue10collective18CollectiveEpilogueINS1F_22Sm90TmaWarpSpecializedILi4ELi2ELi16ELb1ELb0EEEJSH_NS5_IJSF_NSA_ILi32EEEEEESI_SJ_SI_SJ_NS1F_6fusion15FusionCallbacksIS1J_NS1M_17LinCombPerRowBiasISI_fSI_SI_fLi8ELNS_15FloatRoundStyleE2EEESH_S1L_JEEES12_NS13_INS14_ILi2ELi4ELi3EEES17_NST_INS5_IJS18_S1K_EEENS5_IJS1K_SB_EEEEEEENS4_17SM75_U32x4_LDSM_NENS4_14SM90_TMA_STOREES1W_NS4_17SM90_U32x4_STSM_NENS4_9Copy_AtomIJS1Z_SI_EEEvEEEvvEEEEvNT_6ParamsE,"a",@progbits
	.sectionflags	@""
	.align	4
.nv.constant0._ZN7cutlass13device_kernelINS_4gemm6kernel13GemmUniversalIN4cute5tupleIJiiiiEEENS1_10collective13CollectiveMmaINS1_34MainloopSm90TmaGmmaWarpSpecializedILi6ENS5_IJNS4_1CILi1EEESB_SB_EEENS1_35KernelTmaWarpSpecializedCooperativeEEENS5_IJNSA_ILi128EEESF_NSA_ILi64EEEEEENS_6half_tENS5_IJlSB_lEEESI_SJ_NS4_8TiledMMAINS4_8MMA_AtomIJNS4_4SM904GMMA26MMA_64x128x16_F32F16F16_SSILNSN_5MajorE0ELSP_0ELNSN_7ScaleInE1ELSQ_1EEEEEENS4_6LayoutINS5_IJNSA_ILi2EEESB_SB_EEENS5_IJSB_NSA_ILi0EEESW_EEEEENS5_IJNS4_10UnderscoreESZ_SZ_EEEEENS4_13SM90_TMA_LOADENS4_14ComposedLayoutINS4_7SwizzleILi3ELi4ELi3EEENS4_18smem_ptr_flag_bitsILi16EEENST_INS5_IJNSA_ILi8EEESG_EEENS5_IJSG_SB_EEEEEEEvNS4_8identityES12_S1C_vS1D_EENS_8epilogue10collective18CollectiveEpilogueINS1F_22Sm90TmaWarpSpecializedILi4ELi2ELi16ELb1ELb0EEEJSH_NS5_IJSF_NSA_ILi32EEEEEESI_SJ_SI_SJ_NS1F_6fusion15FusionCallbacksIS1J_NS1M_17LinCombPerRowBiasISI_fSI_SI_fLi8ELNS_15FloatRoundStyleE2EEESH_S1L_JEEES12_NS13_INS14_ILi2ELi4ELi3EEES17_NST_INS5_IJS18_S1K_EEENS5_IJS1K_SB_EEEEEEENS4_17SM75_U32x4_LDSM_NENS4_14SM90_TMA_STOREES1W_NS4_17SM90_U32x4_STSM_NENS4_9Copy_AtomIJS1Z_SI_EEEvEEEvvEEEEvNT_6ParamsE:
	.zero		2432


//--------------------- SYMBOLS --------------------------

	.type		.nv.reservedSmem.offset0,@object
	.size		.nv.reservedSmem.offset0,0x4
	.type		__assertfail,@function
